	.target	sm_100a

	.elftype	@"ET_EXEC"


//--------------------- .note.nv.tkinfo           --------------------------
	.section	.note.nv.tkinfo,"",@"SHT_NOTE"
	.sectionflags	@"SHF_NOTE_NV_TKINFO"
	.tkinfo
        /*0018*/ 	.word	0x00000002
        /*0030*/ 	.string	""
        /*0030*/ 	.string	"ptxas"
        /*0030*/ 	.string	"Cuda compilation tools, release 13.0, V13.0.88"
        /*0030*/ 	.string	"Build cuda_13.0.r13.0/compiler.36424714_0"
        /*0030*/ 	.string	"-arch sm_100a -m 64 "



//--------------------- .note.nv.cuinfo           --------------------------
	.section	.note.nv.cuinfo,"",@"SHT_NOTE"
	.sectionflags	@"SHF_NOTE_NV_CUINFO"
        /*0018*/ 	.short	0x0002
        /*001a*/ 	.short	0x0064
        /*001c*/ 	.short	0x0082
	.zero		2


//--------------------- .nv.info                  --------------------------
	.section	.nv.info,"",@"SHT_CUDA_INFO"
	.align	4


	//----- nvinfo : EIATTR_REGCOUNT
	.align		4
        /*0000*/ 	.byte	0x04, 0x2f
        /*0002*/ 	.short	(.L_20 - .L_19)
	.align		4
.L_19:
        /*0004*/ 	.word	index@(_ZN7cutlass13device_kernelINS_4gemm6kernel13GemmUniversalIN4cute5tupleIJiiiiEEENS1_10collective13CollectiveMmaINS1_35MainloopSm100TmaUmmaWarpSpecializedILi7ELi2ELi2ENS5_IJNS4_1CILi1EEENSA_ILi2EEESB_EEEEENS5_IJNSA_ILi128EEENSA_ILi256EEENSA_ILi64EEEEEENS_12float_e5m2_tENS5_IJlSB_lEEESJ_SK_NS4_8TiledMMAINS4_8MMA_AtomIJNS4_10MMA_TraitsINS4_19SM100_MMA_F8F6F4_SSEJSJ_SJ_fSF_SG_NS4_17integral_constantINS4_4UMMA5MajorELSR_0EEESS_NSP_INSQ_7ScaleInELST_0EEESU_EEEEEENS4_6LayoutINS5_IJSB_SB_SB_EEENS5_IJNSA_ILi0EEESZ_SZ_EEEEENS5_IJNS4_10UnderscoreES12_S12_EEEEENS4_23SM90_TMA_LOAD_MULTICASTENS4_14ComposedLayoutINS4_7SwizzleILi2ELi4ELi3EEENS4_18smem_ptr_flag_bitsILi8EEENSX_INS5_IJNSA_ILi8EEESH_EEENS5_IJSH_SB_EEEEEEEvNS4_8identityENS4_13SM90_TMA_LOADES1F_vS1G_EENS_8epilogue10collective18CollectiveEpilogueINS1J_23Sm100TmaWarpSpecializedILi4ELi2ELi64ELb0ELb0EEEJSI_NS5_IJNSX_ISF_SB_EENSX_ISH_SB_EEEEESJ_SK_SJ_SK_NS1J_6fusion15FusionCallbacksIS1N_NS1R_17LinearCombinationISJ_fSJ_fLNS_15FloatRoundStyleE2EEESI_S1Q_JEEENS4_5SM1004TMEM4LOAD26SM100_TMEM_LOAD_32dp32b64xES1H_S1F_NS4_39AutoVectorizingCopyWithAssumedAlignmentILi128EEENS4_14SM90_TMA_STOREES1F_S22_S22_EEEvvEEEEvNT_6ParamsE)
        /*0008*/ 	.word	0x000000ce


	//----- nvinfo : EIATTR_FRAME_SIZE
	.align		4
.L_20:
        /*000c*/ 	.byte	0x04, 0x11
        /*000e*/ 	.short	(.L_22 - .L_21)
	.align		4
.L_21:
        /*0010*/ 	.word	index@($__internal_2_$__cuda_sm10x_tcgen05_guardrail_trap_unallocated_columns_being_dealloced)
        /*0014*/ 	.word	0x00000000


	//----- nvinfo : EIATTR_FRAME_SIZE
	.align		4
.L_22:
        /*0018*/ 	.byte	0x04, 0x11
        /*001a*/ 	.short	(.L_24 - .L_23)
	.align		4
.L_23:
        /*001c*/ 	.word	index@($__internal_1_$__cuda_sm10x_tcgen05_guardrail_trap_phase_invalid_during_alloc)
        /*0020*/ 	.word	0x00000000


	//----- nvinfo : EIATTR_FRAME_SIZE
	.align		4
.L_24:
        /*0024*/ 	.byte	0x04, 0x11
        /*0026*/ 	.short	(.L_26 - .L_25)
	.align		4
.L_25:
        /*0028*/ 	.word	index@($__internal_0_$__cuda_sm10x_tcgen05_guardrail_trap_col_being_dealloced_not_returned_by_alloc)
        /*002c*/ 	.word	0x00000000


	//----- nvinfo : EIATTR_FRAME_SIZE
	.align		4
.L_26:
        /*0030*/ 	.byte	0x04, 0x11
        /*0032*/ 	.short	(.L_28 - .L_27)
	.align		4
.L_27:
        /*0034*/ 	.word	index@(_ZN7cutlass13device_kernelINS_4gemm6kernel13GemmUniversalIN4cute5tupleIJiiiiEEENS1_10collective13CollectiveMmaINS1_35MainloopSm100TmaUmmaWarpSpecializedILi7ELi2ELi2ENS5_IJNS4_1CILi1EEENSA_ILi2EEESB_EEEEENS5_IJNSA_ILi128EEENSA_ILi256EEENSA_ILi64EEEEEENS_12float_e5m2_tENS5_IJlSB_lEEESJ_SK_NS4_8TiledMMAINS4_8MMA_AtomIJNS4_10MMA_TraitsINS4_19SM100_MMA_F8F6F4_SSEJSJ_SJ_fSF_SG_NS4_17integral_constantINS4_4UMMA5MajorELSR_0EEESS_NSP_INSQ_7ScaleInELST_0EEESU_EEEEEENS4_6LayoutINS5_IJSB_SB_SB_EEENS5_IJNSA_ILi0EEESZ_SZ_EEEEENS5_IJNS4_10UnderscoreES12_S12_EEEEENS4_23SM90_TMA_LOAD_MULTICASTENS4_14ComposedLayoutINS4_7SwizzleILi2ELi4ELi3EEENS4_18smem_ptr_flag_bitsILi8EEENSX_INS5_IJNSA_ILi8EEESH_EEENS5_IJSH_SB_EEEEEEEvNS4_8identityENS4_13SM90_TMA_LOADES1F_vS1G_EENS_8epilogue10collective18CollectiveEpilogueINS1J_23Sm100TmaWarpSpecializedILi4ELi2ELi64ELb0ELb0EEEJSI_NS5_IJNSX_ISF_SB_EENSX_ISH_SB_EEEEESJ_SK_SJ_SK_NS1J_6fusion15FusionCallbacksIS1N_NS1R_17LinearCombinationISJ_fSJ_fLNS_15FloatRoundStyleE2EEESI_S1Q_JEEENS4_5SM1004TMEM4LOAD26SM100_TMEM_LOAD_32dp32b64xES1H_S1F_NS4_39AutoVectorizingCopyWithAssumedAlignmentILi128EEENS4_14SM90_TMA_STOREES1F_S22_S22_EEEvvEEEEvNT_6ParamsE)
        /*0038*/ 	.word	0x00000000


	//----- nvinfo : EIATTR_MIN_STACK_SIZE
	.align		4
.L_28:
        /*003c*/ 	.byte	0x04, 0x12
        /*003e*/ 	.short	(.L_30 - .L_29)
	.align		4
.L_29:
        /*0040*/ 	.word	index@(_ZN7cutlass13device_kernelINS_4gemm6kernel13GemmUniversalIN4cute5tupleIJiiiiEEENS1_10collective13CollectiveMmaINS1_35MainloopSm100TmaUmmaWarpSpecializedILi7ELi2ELi2ENS5_IJNS4_1CILi1EEENSA_ILi2EEESB_EEEEENS5_IJNSA_ILi128EEENSA_ILi256EEENSA_ILi64EEEEEENS_12float_e5m2_tENS5_IJlSB_lEEESJ_SK_NS4_8TiledMMAINS4_8MMA_AtomIJNS4_10MMA_TraitsINS4_19SM100_MMA_F8F6F4_SSEJSJ_SJ_fSF_SG_NS4_17integral_constantINS4_4UMMA5MajorELSR_0EEESS_NSP_INSQ_7ScaleInELST_0EEESU_EEEEEENS4_6LayoutINS5_IJSB_SB_SB_EEENS5_IJNSA_ILi0EEESZ_SZ_EEEEENS5_IJNS4_10UnderscoreES12_S12_EEEEENS4_23SM90_TMA_LOAD_MULTICASTENS4_14ComposedLayoutINS4_7SwizzleILi2ELi4ELi3EEENS4_18smem_ptr_flag_bitsILi8EEENSX_INS5_IJNSA_ILi8EEESH_EEENS5_IJSH_SB_EEEEEEEvNS4_8identityENS4_13SM90_TMA_LOADES1F_vS1G_EENS_8epilogue10collective18CollectiveEpilogueINS1J_23Sm100TmaWarpSpecializedILi4ELi2ELi64ELb0ELb0EEEJSI_NS5_IJNSX_ISF_SB_EENSX_ISH_SB_EEEEESJ_SK_SJ_SK_NS1J_6fusion15FusionCallbacksIS1N_NS1R_17LinearCombinationISJ_fSJ_fLNS_15FloatRoundStyleE2EEESI_S1Q_JEEENS4_5SM1004TMEM4LOAD26SM100_TMEM_LOAD_32dp32b64xES1H_S1F_NS4_39AutoVectorizingCopyWithAssumedAlignmentILi128EEENS4_14SM90_TMA_STOREES1F_S22_S22_EEEvvEEEEvNT_6ParamsE)
        /*0044*/ 	.word	0x00000000
.L_30:


//--------------------- .nv.compat                --------------------------
	.section	.nv.compat,"",@"SHT_CUDA_COMPAT_INFO"
	.align	4
        /*0000*/ 	.byte	0x02, 0x09, 0x01, 0x00, 0x02, 0x02, 0x02, 0x00, 0x02, 0x05, 0x05, 0x00, 0x03, 0x07, 0x01, 0x01
        /*0010*/ 	.byte	0x02, 0x03, 0x01, 0x00, 0x02, 0x06, 0x01, 0x00, 0x04, 0x0b, 0x08, 0x00, 0x09, 0x00, 0x00, 0x00
        /*0020*/ 	.byte	0x00, 0x00, 0x00, 0x00


//--------------------- .nv.info._ZN7cutlass13device_kernelINS_4gemm6kernel13GemmUniversalIN4cute5tupleIJiiiiEEENS1_10collective13CollectiveMmaINS1_35MainloopSm100TmaUmmaWarpSpecializedILi7ELi2ELi2ENS5_IJNS4_1CILi1EEENSA_ILi2EEESB_EEEEENS5_IJNSA_ILi128EEENSA_ILi256EEENSA_ILi64EEEEEENS_12float_e5m2_tENS5_IJlSB_lEEESJ_SK_NS4_8TiledMMAINS4_8MMA_AtomIJNS4_10MMA_TraitsINS4_19SM100_MMA_F8F6F4_SSEJSJ_SJ_fSF_SG_NS4_17integral_constantINS4_4UMMA5MajorELSR_0EEESS_NSP_INSQ_7ScaleInELST_0EEESU_EEEEEENS4_6LayoutINS5_IJSB_SB_SB_EEENS5_IJNSA_ILi0EEESZ_SZ_EEEEENS5_IJNS4_10UnderscoreES12_S12_EEEEENS4_23SM90_TMA_LOAD_MULTICASTENS4_14ComposedLayoutINS4_7SwizzleILi2ELi4ELi3EEENS4_18smem_ptr_flag_bitsILi8EEENSX_INS5_IJNSA_ILi8EEESH_EEENS5_IJSH_SB_EEEEEEEvNS4_8identityENS4_13SM90_TMA_LOADES1F_vS1G_EENS_8epilogue10collective18CollectiveEpilogueINS1J_23Sm100TmaWarpSpecializedILi4ELi2ELi64ELb0ELb0EEEJSI_NS5_IJNSX_ISF_SB_EENSX_ISH_SB_EEEEESJ_SK_SJ_SK_NS1J_6fusion15FusionCallbacksIS1N_NS1R_17LinearCombinationISJ_fSJ_fLNS_15FloatRoundStyleE2EEESI_S1Q_JEEENS4_5SM1004TMEM4LOAD26SM100_TMEM_LOAD_32dp32b64xES1H_S1F_NS4_39AutoVectorizingCopyWithAssumedAlignmentILi128EEENS4_14SM90_TMA_STOREES1F_S22_S22_EEEvvEEEEvNT_6ParamsE --------------------------
	.section	.nv.info._ZN7cutlass13device_kernelINS_4gemm6kernel13GemmUniversalIN4cute5tupleIJiiiiEEENS1_10collective13CollectiveMmaINS1_35MainloopSm100TmaUmmaWarpSpecializedILi7ELi2ELi2ENS5_IJNS4_1CILi1EEENSA_ILi2EEESB_EEEEENS5_IJNSA_ILi128EEENSA_ILi256EEENSA_ILi64EEEEEENS_12float_e5m2_tENS5_IJlSB_lEEESJ_SK_NS4_8TiledMMAINS4_8MMA_AtomIJNS4_10MMA_TraitsINS4_19SM100_MMA_F8F6F4_SSEJSJ_SJ_fSF_SG_NS4_17integral_constantINS4_4UMMA5MajorELSR_0EEESS_NSP_INSQ_7ScaleInELST_0EEESU_EEEEEENS4_6LayoutINS5_IJSB_SB_SB_EEENS5_IJNSA_ILi0EEESZ_SZ_EEEEENS5_IJNS4_10UnderscoreES12_S12_EEEEENS4_23SM90_TMA_LOAD_MULTICASTENS4_14ComposedLayoutINS4_7SwizzleILi2ELi4ELi3EEENS4_18smem_ptr_flag_bitsILi8EEENSX_INS5_IJNSA_ILi8EEESH_EEENS5_IJSH_SB_EEEEEEEvNS4_8identityENS4_13SM90_TMA_LOADES1F_vS1G_EENS_8epilogue10collective18CollectiveEpilogueINS1J_23Sm100TmaWarpSpecializedILi4ELi2ELi64ELb0ELb0EEEJSI_NS5_IJNSX_ISF_SB_EENSX_ISH_SB_EEEEESJ_SK_SJ_SK_NS1J_6fusion15FusionCallbacksIS1N_NS1R_17LinearCombinationISJ_fSJ_fLNS_15FloatRoundStyleE2EEESI_S1Q_JEEENS4_5SM1004TMEM4LOAD26SM100_TMEM_LOAD_32dp32b64xES1H_S1F_NS4_39AutoVectorizingCopyWithAssumedAlignmentILi128EEENS4_14SM90_TMA_STOREES1F_S22_S22_EEEvvEEEEvNT_6ParamsE,"",@"SHT_CUDA_INFO"
	.sectionflags	@""
	.align	4


	//----- nvinfo : EIATTR_CUDA_API_VERSION
	.align		4
        /*0000*/ 	.byte	0x04, 0x37
        /*0002*/ 	.short	(.L_32 - .L_31)
.L_31:
        /*0004*/ 	.word	0x00000082


	//----- nvinfo : EIATTR_KPARAM_INFO
	.align		4
.L_32:
        /*0008*/ 	.byte	0x04, 0x17
        /*000a*/ 	.short	(.L_34 - .L_33)
.L_33:
        /*000c*/ 	.word	0x00000000
        /*0010*/ 	.short	0x0000
        /*0012*/ 	.short	0x0000
        /*0014*/ 	.byte	0x00, 0xf0, 0x01, 0x20


	//----- nvinfo : EIATTR_AT_ENTRY_FRAGMENTS
	.align		4
.L_34:
        /*0018*/ 	.byte	0x04, 0x4f
        /*001a*/ 	.short	(.L_36 - .L_35)


	//   ....[0]....
.L_35:
        /*001c*/ 	.word	0x00000006


	//----- nvinfo : EIATTR_RESERVED_SMEM_USED
	.align		4
.L_36:
        /*0020*/ 	.byte	0x01, 0x41
	.zero		2


	//----- nvinfo : EIATTR_SPARSE_MMA_MASK
	.align		4
        /*0024*/ 	.byte	0x03, 0x50
        /*0026*/ 	.short	0x0000


	//----- nvinfo : EIATTR_TCGEN05_1CTA_USED
	.align		4
        /*0028*/ 	.byte	0x01, 0x51
	.zero		2


	//----- nvinfo : EIATTR_MAXREG_COUNT
	.align		4
        /*002c*/ 	.byte	0x03, 0x1b
        /*002e*/ 	.short	0x00ff


	//----- nvinfo : EIATTR_NUM_BARRIERS
	.align		4
        /*0030*/ 	.byte	0x02, 0x4c
        /*0032*/ 	.byte	0x07
	.zero		1


	//----- nvinfo : EIATTR_EXTERNS
	.align		4
        /*0034*/ 	.byte	0x04, 0x0f
        /*0036*/ 	.short	(.L_38 - .L_37)


	//   ....[0]....
	.align		4
.L_37:
        /*0038*/ 	.word	index@(__assertfail)


	//----- nvinfo : EIATTR_MERCURY_ISA_VERSION
	.align		4
.L_38:
        /*003c*/ 	.byte	0x03, 0x5f
        /*003e*/ 	.short	0x0101


	//----- nvinfo : EIATTR_INT_WARP_WIDE_INSTR_OFFSETS
	.align		4
        /*0040*/ 	.byte	0x04, 0x31
        /*0042*/ 	.short	(.L_40 - .L_39)


	//   ....[0]....
.L_39:
        /*0044*/ 	.word	0x00003c60


	//   ....[1]....
        /*0048*/ 	.word	0x00003c80


	//   ....[2]....
        /*004c*/ 	.word	0x00003cb0


	//   ....[3]....
        /*0050*/ 	.word	0x00004830


	//   ....[4]....
        /*0054*/ 	.word	0x000048a0


	//   ....[5]....
        /*0058*/ 	.word	0x00004970


	//   ....[6]....
        /*005c*/ 	.word	0x000049f0


	//   ....[7]....
        /*0060*/ 	.word	0x00004ae0


	//   ....[8]....
        /*0064*/ 	.word	0x00004b60


	//   ....[9]....
        /*0068*/ 	.word	0x00004c40


	//   ....[10]....
        /*006c*/ 	.word	0x00004cf0


	//----- nvinfo : EIATTR_COOP_GROUP_MASK_REGIDS
	.align		4
.L_40:
        /*0070*/ 	.byte	0x04, 0x29
        /*0072*/ 	.short	(.L_42 - .L_41)


	//   ....[0]....
.L_41:
        /*0074*/ 	.word	0xffffffff


	//   ....[1]....
        /*0078*/ 	.word	0xffffffff


	//   ....[2]....
        /*007c*/ 	.word	0xffffffff


	//   ....[3]....
        /*0080*/ 	.word	0xffffffff


	//   ....[4]....
        /*0084*/ 	.word	0xffffffff


	//   ....[5]....
        /*0088*/ 	.word	0xffffffff


	//   ....[6]....
        /*008c*/ 	.word	0xffffffff


	//   ....[7]....
        /*0090*/ 	.word	0xffffffff


	//   ....[8]....
        /*0094*/ 	.word	0xffffffff


	//   ....[9]....
        /*0098*/ 	.word	0xffffffff


	//   ....[10]....
        /*009c*/ 	.word	0xffffffff


	//   ....[11]....
        /*00a0*/ 	.word	0xffffffff


	//   ....[12]....
        /*00a4*/ 	.word	0xffffffff


	//   ....[13]....
        /*00a8*/ 	.word	0xffffffff


	//----- nvinfo : EIATTR_COOP_GROUP_INSTR_OFFSETS
	.align		4
.L_42:
        /*00ac*/ 	.byte	0x04, 0x28
        /*00ae*/ 	.short	(.L_44 - .L_43)


	//   ....[0]....
.L_43:
        /*00b0*/ 	.word	0x00000080


	//   ....[1]....
        /*00b4*/ 	.word	0x000004f0


	//   ....[2]....
        /*00b8*/ 	.word	0x00000700


	//   ....[3]....
        /*00bc*/ 	.word	0x000008a0


	//   ....[4]....
        /*00c0*/ 	.word	0x000009a0


	//   ....[5]....
        /*00c4*/ 	.word	0x00000b10


	//   ....[6]....
        /*00c8*/ 	.word	0x00000c70


	//   ....[7]....
        /*00cc*/ 	.word	0x00000e20


	//   ....[8]....
        /*00d0*/ 	.word	0x00002020


	//   ....[9]....
        /*00d4*/ 	.word	0x000030b0


	//   ....[10]....
        /*00d8*/ 	.word	0x000032c0


	//   ....[11]....
        /*00dc*/ 	.word	0x000032f0


	//   ....[12]....
        /*00e0*/ 	.word	0x00003b40


	//   ....[13]....
        /*00e4*/ 	.word	0x00003d70


	//----- nvinfo : EIATTR_VRC_CTA_INIT_COUNT
	.align		4
.L_44:
        /*00e8*/ 	.byte	0x02, 0x4a
        /*00ea*/ 	.byte	0x80
	.zero		1


	//----- nvinfo : EIATTR_SYSCALL_OFFSETS
	.align		4
        /*00ec*/ 	.byte	0x04, 0x46
        /*00ee*/ 	.short	(.L_46 - .L_45)


	//   ....[0]....
.L_45:
        /*00f0*/ 	.word	0x00005970


	//   ....[1]....
        /*00f4*/ 	.word	0x00005ab0


	//   ....[2]....
        /*00f8*/ 	.word	0x00006340


	//   ....[3]....
        /*00fc*/ 	.word	0x00007960


	//   ....[4]....
        /*0100*/ 	.word	0x00008f10


	//   ....[5]....
        /*0104*/ 	.word	0x0000a4e0


	//----- nvinfo : EIATTR_MBARRIER_INSTR_OFFSETS
	.align		4
.L_46:
        /*0108*/ 	.byte	0x04, 0x39
        /*010a*/ 	.short	(.L_48 - .L_47)


	//   ....[0]....
.L_47:
        /*010c*/ 	.word	0x00000610
        /*0110*/ 	.word	0x000000ff
        /*0114*/ 	.word	0x00000000
        /*0118*/ 	.short	0x0100
        /*011a*/ 	.byte	0x04
	.zero		1


	//   ....[1]....
        /*011c*/ 	.word	0x00000620
        /*0120*/ 	.word	0x000000ff
        /*0124*/ 	.word	0x00000038
        /*0128*/ 	.short	0x0100
        /*012a*/ 	.byte	0x04
	.zero		1


	//   ....[2]....
        /*012c*/ 	.word	0x00000630
        /*0130*/ 	.word	0x000000ff
        /*0134*/ 	.word	0x00000008
        /*0138*/ 	.short	0x0100
        /*013a*/ 	.byte	0x04
	.zero		1


	//   ....[3]....
        /*013c*/ 	.word	0x00000640
        /*0140*/ 	.word	0x000000ff
        /*0144*/ 	.word	0x00000040
        /*0148*/ 	.short	0x0100
        /*014a*/ 	.byte	0x04
	.zero		1


	//   ....[4]....
        /*014c*/ 	.word	0x00000650
        /*0150*/ 	.word	0x000000ff
        /*0154*/ 	.word	0x00000010
        /*0158*/ 	.short	0x0100
        /*015a*/ 	.byte	0x04
	.zero		1


	//   ....[5]....
        /*015c*/ 	.word	0x00000660
        /*0160*/ 	.word	0x000000ff
        /*0164*/ 	.word	0x00000048
        /*0168*/ 	.short	0x0100
        /*016a*/ 	.byte	0x04
	.zero		1


	//   ....[6]....
        /*016c*/ 	.word	0x00000670
        /*0170*/ 	.word	0x000000ff
        /*0174*/ 	.word	0x00000018
        /*0178*/ 	.short	0x0100
        /*017a*/ 	.byte	0x04
	.zero		1


	//   ....[7]....
        /*017c*/ 	.word	0x00000680
        /*0180*/ 	.word	0x000000ff
        /*0184*/ 	.word	0x00000050
        /*0188*/ 	.short	0x0100
        /*018a*/ 	.byte	0x04
	.zero		1


	//   ....[8]....
        /*018c*/ 	.word	0x00000690
        /*0190*/ 	.word	0x000000ff
        /*0194*/ 	.word	0x00000020
        /*0198*/ 	.short	0x0100
        /*019a*/ 	.byte	0x04
	.zero		1


	//   ....[9]....
        /*019c*/ 	.word	0x000006a0
        /*01a0*/ 	.word	0x000000ff
        /*01a4*/ 	.word	0x00000058
        /*01a8*/ 	.short	0x0100
        /*01aa*/ 	.byte	0x04
	.zero		1


	//   ....[10]....
        /*01ac*/ 	.word	0x000006b0
        /*01b0*/ 	.word	0x000000ff
        /*01b4*/ 	.word	0x00000028
        /*01b8*/ 	.short	0x0100
        /*01ba*/ 	.byte	0x04
	.zero		1


	//   ....[11]....
        /*01bc*/ 	.word	0x000006c0
        /*01c0*/ 	.word	0x000000ff
        /*01c4*/ 	.word	0x00000060
        /*01c8*/ 	.short	0x0100
        /*01ca*/ 	.byte	0x04
	.zero		1


	//   ....[12]....
        /*01cc*/ 	.word	0x000006d0
        /*01d0*/ 	.word	0x000000ff
        /*01d4*/ 	.word	0x00000030
        /*01d8*/ 	.short	0x0100
        /*01da*/ 	.byte	0x04
	.zero		1


	//   ....[13]....
        /*01dc*/ 	.word	0x000006e0
        /*01e0*/ 	.word	0x000000ff
        /*01e4*/ 	.word	0x00000068
        /*01e8*/ 	.short	0x0100
        /*01ea*/ 	.byte	0x04
	.zero		1


	//   ....[14]....
        /*01ec*/ 	.word	0x00000810
        /*01f0*/ 	.word	0x000000ff
        /*01f4*/ 	.word	0x00000070
        /*01f8*/ 	.short	0x0100
        /*01fa*/ 	.byte	0x04
	.zero		1


	//   ....[15]....
        /*01fc*/ 	.word	0x00000820
        /*0200*/ 	.word	0x000000ff
        /*0204*/ 	.word	0x00000090
        /*0208*/ 	.short	0x0100
        /*020a*/ 	.byte	0x04
	.zero		1


	//   ....[16]....
        /*020c*/ 	.word	0x00000830
        /*0210*/ 	.word	0x000000ff
        /*0214*/ 	.word	0x00000078
        /*0218*/ 	.short	0x0100
        /*021a*/ 	.byte	0x04
	.zero		1


	//   ....[17]....
        /*021c*/ 	.word	0x00000840
        /*0220*/ 	.word	0x000000ff
        /*0224*/ 	.word	0x00000098
        /*0228*/ 	.short	0x0100
        /*022a*/ 	.byte	0x04
	.zero		1


	//   ....[18]....
        /*022c*/ 	.word	0x00000850
        /*0230*/ 	.word	0x000000ff
        /*0234*/ 	.word	0x00000080
        /*0238*/ 	.short	0x0100
        /*023a*/ 	.byte	0x04
	.zero		1


	//   ....[19]....
        /*023c*/ 	.word	0x00000860
        /*0240*/ 	.word	0x000000ff
        /*0244*/ 	.word	0x000000a0
        /*0248*/ 	.short	0x0100
        /*024a*/ 	.byte	0x04
	.zero		1


	//   ....[20]....
        /*024c*/ 	.word	0x00000870
        /*0250*/ 	.word	0x000000ff
        /*0254*/ 	.word	0x00000088
        /*0258*/ 	.short	0x0100
        /*025a*/ 	.byte	0x04
	.zero		1


	//   ....[21]....
        /*025c*/ 	.word	0x00000880
        /*0260*/ 	.word	0x000000ff
        /*0264*/ 	.word	0x000000a8
        /*0268*/ 	.short	0x0100
        /*026a*/ 	.byte	0x04
	.zero		1


	//   ....[22]....
        /*026c*/ 	.word	0x00000970
        /*0270*/ 	.word	0x000000ff
        /*0274*/ 	.word	0x000000b0
        /*0278*/ 	.short	0x0100
        /*027a*/ 	.byte	0x06
	.zero		1


	//   ....[23]....
        /*027c*/ 	.word	0x00000980
        /*0280*/ 	.word	0x000000ff
        /*0284*/ 	.word	0x000000b8
        /*0288*/ 	.short	0x0100
        /*028a*/ 	.byte	0x06
	.zero		1


	//   ....[24]....
        /*028c*/ 	.word	0x00000ac0
        /*0290*/ 	.word	0x000000ff
        /*0294*/ 	.word	0x000000c0
        /*0298*/ 	.short	0x0100
        /*029a*/ 	.byte	0x06
	.zero		1


	//   ....[25]....
        /*029c*/ 	.word	0x00000ad0
        /*02a0*/ 	.word	0x000000ff
        /*02a4*/ 	.word	0x000000d0
        /*02a8*/ 	.short	0x0100
        /*02aa*/ 	.byte	0x06
	.zero		1


	//   ....[26]....
        /*02ac*/ 	.word	0x00000ae0
        /*02b0*/ 	.word	0x000000ff
        /*02b4*/ 	.word	0x000000c8
        /*02b8*/ 	.short	0x0100
        /*02ba*/ 	.byte	0x06
	.zero		1


	//   ....[27]....
        /*02bc*/ 	.word	0x00000af0
        /*02c0*/ 	.word	0x000000ff
        /*02c4*/ 	.word	0x000000d8
        /*02c8*/ 	.short	0x0100
        /*02ca*/ 	.byte	0x06
	.zero		1


	//   ....[28]....
        /*02cc*/ 	.word	0x00000c20
        /*02d0*/ 	.word	0x000000ff
        /*02d4*/ 	.word	0x000000e0
        /*02d8*/ 	.short	0x0100
        /*02da*/ 	.byte	0x04
	.zero		1


	//   ....[29]....
        /*02dc*/ 	.word	0x00000c30
        /*02e0*/ 	.word	0x000000ff
        /*02e4*/ 	.word	0x000000f0
        /*02e8*/ 	.short	0x0100
        /*02ea*/ 	.byte	0x04
	.zero		1


	//   ....[30]....
        /*02ec*/ 	.word	0x00000c40
        /*02f0*/ 	.word	0x000000ff
        /*02f4*/ 	.word	0x000000e8
        /*02f8*/ 	.short	0x0100
        /*02fa*/ 	.byte	0x04
	.zero		1


	//   ....[31]....
        /*02fc*/ 	.word	0x00000c50
        /*0300*/ 	.word	0x000000ff
        /*0304*/ 	.word	0x000000f8
        /*0308*/ 	.short	0x0100
        /*030a*/ 	.byte	0x04
	.zero		1


	//   ....[32]....
        /*030c*/ 	.word	0x00000d40
        /*0310*/ 	.word	0x000000ff
        /*0314*/ 	.word	0x00000100
        /*0318*/ 	.short	0x0100
        /*031a*/ 	.byte	0x04
	.zero		1


	//   ....[33]....
        /*031c*/ 	.word	0x00000d50
        /*0320*/ 	.word	0x000000ff
        /*0324*/ 	.word	0x00000110
        /*0328*/ 	.short	0x0100
        /*032a*/ 	.byte	0x04
	.zero		1


	//   ....[34]....
        /*032c*/ 	.word	0x00000d60
        /*0330*/ 	.word	0x000000ff
        /*0334*/ 	.word	0x00000108
        /*0338*/ 	.short	0x0100
        /*033a*/ 	.byte	0x04
	.zero		1


	//   ....[35]....
        /*033c*/ 	.word	0x00000d70
        /*0340*/ 	.word	0x000000ff
        /*0344*/ 	.word	0x00000118
        /*0348*/ 	.short	0x0100
        /*034a*/ 	.byte	0x04
	.zero		1


	//   ....[36]....
        /*034c*/ 	.word	0x000018d0
        /*0350*/ 	.word	0x00000000
        /*0354*/ 	.word	0x00000110
        /*0358*/ 	.short	0x010a
        /*035a*/ 	.byte	0xff
	.zero		1


	//   ....[37]....
        /*035c*/ 	.word	0x000018f0
        /*0360*/ 	.word	0x00000000
        /*0364*/ 	.word	0x00000100
        /*0368*/ 	.short	0x0101
        /*036a*/ 	.byte	0xff
	.zero		1


	//   ....[38]....
        /*036c*/ 	.word	0x000019b0
        /*0370*/ 	.word	0x000000ff
        /*0374*/ 	.word	0x00000038
        /*0378*/ 	.short	0x010a
        /*037a*/ 	.byte	0x04
	.zero		1


	//   ....[39]....
        /*037c*/ 	.word	0x00001a30
        /*0380*/ 	.word	0x000000ff
        /*0384*/ 	.word	0x00000038
        /*0388*/ 	.short	0x010a
        /*038a*/ 	.byte	0x21
	.zero		1


	//   ....[40]....
        /*038c*/ 	.word	0x00001bc0
        /*0390*/ 	.word	0x000000ff
        /*0394*/ 	.word	0x00000038
        /*0398*/ 	.short	0x010a
        /*039a*/ 	.byte	0x08
	.zero		1


	//   ....[41]....
        /*039c*/ 	.word	0x00001ce0
        /*03a0*/ 	.word	0x000000ff
        /*03a4*/ 	.word	0x000000b8
        /*03a8*/ 	.short	0x0101
        /*03aa*/ 	.byte	0x07
	.zero		1


	//   ....[42]....
        /*03ac*/ 	.word	0x00001d00
        /*03b0*/ 	.word	0x000000ff
        /*03b4*/ 	.word	0x00000038
        /*03b8*/ 	.short	0x010a
        /*03ba*/ 	.byte	0x04
	.zero		1


	//   ....[43]....
        /*03bc*/ 	.word	0x00001d80
        /*03c0*/ 	.word	0x000000ff
        /*03c4*/ 	.word	0x00000038
        /*03c8*/ 	.short	0x010a
        /*03ca*/ 	.byte	0x11
	.zero		1


	//   ....[44]....
        /*03cc*/ 	.word	0x00001f10
        /*03d0*/ 	.word	0x000000ff
        /*03d4*/ 	.word	0x00000038
        /*03d8*/ 	.short	0x010a
        /*03da*/ 	.byte	0x06
	.zero		1


	//   ....[45]....
        /*03dc*/ 	.word	0x00002050
        /*03e0*/ 	.word	0x00000003
        /*03e4*/ 	.word	0x000000c0
        /*03e8*/ 	.short	0x010a
        /*03ea*/ 	.byte	0xff
	.zero		1


	//   ....[46]....
        /*03ec*/ 	.word	0x000021a0
        /*03f0*/ 	.word	0x00000000
        /*03f4*/ 	.word	0x00000000
        /*03f8*/ 	.short	0x0101
        /*03fa*/ 	.byte	0xff
	.zero		1


	//   ....[47]....
        /*03fc*/ 	.word	0x00002750
        /*0400*/ 	.word	0x000000ff
        /*0404*/ 	.word	0x00000000
        /*0408*/ 	.short	0x010a
        /*040a*/ 	.byte	0x04
	.zero		1


	//   ....[48]....
        /*040c*/ 	.word	0x000027e0
        /*0410*/ 	.word	0x000000ff
        /*0414*/ 	.word	0x00000000
        /*0418*/ 	.short	0x010a
        /*041a*/ 	.byte	0x05
	.zero		1


	//   ....[49]....
        /*041c*/ 	.word	0x00002870
        /*0420*/ 	.word	0x000000ff
        /*0424*/ 	.word	0x00000000
        /*0428*/ 	.short	0x010a
        /*042a*/ 	.byte	0x05
	.zero		1


	//   ....[50]....
        /*042c*/ 	.word	0x00002900
        /*0430*/ 	.word	0x000000ff
        /*0434*/ 	.word	0x00000000
        /*0438*/ 	.short	0x010a
        /*043a*/ 	.byte	0x05
	.zero		1


	//   ....[51]....
        /*043c*/ 	.word	0x00002990
        /*0440*/ 	.word	0x000000ff
        /*0444*/ 	.word	0x00000000
        /*0448*/ 	.short	0x010a
        /*044a*/ 	.byte	0x05
	.zero		1


	//   ....[52]....
        /*044c*/ 	.word	0x00002a20
        /*0450*/ 	.word	0x000000ff
        /*0454*/ 	.word	0x00000000
        /*0458*/ 	.short	0x010a
        /*045a*/ 	.byte	0x05
	.zero		1


	//   ....[53]....
        /*045c*/ 	.word	0x00002ac0
        /*0460*/ 	.word	0x00000000
        /*0464*/ 	.word	0x00000000
        /*0468*/ 	.short	0x010a
        /*046a*/ 	.byte	0xff
	.zero		1


	//   ....[54]....
        /*046c*/ 	.word	0x00002c00
        /*0470*/ 	.word	0x00000002
        /*0474*/ 	.word	0x00000100
        /*0478*/ 	.short	0x010a
        /*047a*/ 	.byte	0xff
	.zero		1


	//   ....[55]....
        /*047c*/ 	.word	0x00002c60
        /*0480*/ 	.word	0x00000004
        /*0484*/ 	.word	0x00000000
        /*0488*/ 	.short	0x0101
        /*048a*/ 	.byte	0xff
	.zero		1


	//   ....[56]....
        /*048c*/ 	.word	0x00002c80
        /*0490*/ 	.word	0x000000ff
        /*0494*/ 	.word	0x000000d0
        /*0498*/ 	.short	0x010a
        /*049a*/ 	.byte	0x04
	.zero		1


	//   ....[57]....
        /*049c*/ 	.word	0x00002da0
        /*04a0*/ 	.word	0x00000002
        /*04a4*/ 	.word	0x000000c0
        /*04a8*/ 	.short	0x010a
        /*04aa*/ 	.byte	0xff
	.zero		1


	//   ....[58]....
        /*04ac*/ 	.word	0x00002eb0
        /*04b0*/ 	.word	0x00000002
        /*04b4*/ 	.word	0x00000000
        /*04b8*/ 	.short	0x0101
        /*04ba*/ 	.byte	0xff
	.zero		1


	//   ....[59]....
        /*04bc*/ 	.word	0x00002f40
        /*04c0*/ 	.word	0x000000ff
        /*04c4*/ 	.word	0x000000d0
        /*04c8*/ 	.short	0x0106
        /*04ca*/ 	.byte	0x04
	.zero		1


	//   ....[60]....
        /*04cc*/ 	.word	0x00002f60
        /*04d0*/ 	.word	0x000000ff
        /*04d4*/ 	.word	0x000000d0
        /*04d8*/ 	.short	0x010a
        /*04da*/ 	.byte	0x04
	.zero		1


	//   ....[61]....
        /*04dc*/ 	.word	0x00002ff0
        /*04e0*/ 	.word	0x000000ff
        /*04e4*/ 	.word	0x000000d0
        /*04e8*/ 	.short	0x0106
        /*04ea*/ 	.byte	0x07
	.zero		1


	//   ....[62]....
        /*04ec*/ 	.word	0x00003030
        /*04f0*/ 	.word	0x00000000
        /*04f4*/ 	.word	0x000000d0
        /*04f8*/ 	.short	0x010a
        /*04fa*/ 	.byte	0xff
	.zero		1


	//   ....[63]....
        /*04fc*/ 	.word	0x00003550
        /*0500*/ 	.word	0x00000000
        /*0504*/ 	.word	0x000000c0
        /*0508*/ 	.short	0x010a
        /*050a*/ 	.byte	0xff
	.zero		1


	//   ....[64]....
        /*050c*/ 	.word	0x00003660
        /*0510*/ 	.word	0x00000003
        /*0514*/ 	.word	0x00000000
        /*0518*/ 	.short	0x0101
        /*051a*/ 	.byte	0xff
	.zero		1


	//   ....[65]....
        /*051c*/ 	.word	0x00003670
        /*0520*/ 	.word	0x000000ff
        /*0524*/ 	.word	0x00000000
        /*0528*/ 	.short	0x010a
        /*052a*/ 	.byte	0x04
	.zero		1


	//   ....[66]....
        /*052c*/ 	.word	0x00003690
        /*0530*/ 	.word	0x000000ff
        /*0534*/ 	.word	0x000000f0
        /*0538*/ 	.short	0x010a
        /*053a*/ 	.byte	0x16
	.zero		1


	//   ....[67]....
        /*053c*/ 	.word	0x00003760
        /*0540*/ 	.word	0x000000ff
        /*0544*/ 	.word	0x00000000
        /*0548*/ 	.short	0x010a
        /*054a*/ 	.byte	0x05
	.zero		1


	//   ....[68]....
        /*054c*/ 	.word	0x000038a0
        /*0550*/ 	.word	0x000000ff
        /*0554*/ 	.word	0x00000000
        /*0558*/ 	.short	0x010a
        /*055a*/ 	.byte	0x04
	.zero		1


	//   ....[69]....
        /*055c*/ 	.word	0x00003a90
        /*0560*/ 	.word	0x000000ff
        /*0564*/ 	.word	0x00000000
        /*0568*/ 	.short	0x010a
        /*056a*/ 	.byte	0x04
	.zero		1


	//   ....[70]....
        /*056c*/ 	.word	0x00003b20
        /*0570*/ 	.word	0x000000ff
        /*0574*/ 	.word	0x00000000
        /*0578*/ 	.short	0x010a
        /*057a*/ 	.byte	0x04
	.zero		1


	//   ....[71]....
        /*057c*/ 	.word	0x00004030
        /*0580*/ 	.word	0x0000000c
        /*0584*/ 	.word	0x000000c0
        /*0588*/ 	.short	0x010a
        /*058a*/ 	.byte	0xff
	.zero		1


	//   ....[72]....
        /*058c*/ 	.word	0x000041a0
        /*0590*/ 	.word	0x00000000
        /*0594*/ 	.word	0x00000000
        /*0598*/ 	.short	0x0101
        /*059a*/ 	.byte	0xff
	.zero		1


	//   ....[73]....
        /*059c*/ 	.word	0x00004630
        /*05a0*/ 	.word	0x000000ff
        /*05a4*/ 	.word	0x000000b8
        /*05a8*/ 	.short	0x010a
        /*05aa*/ 	.byte	0x15
	.zero		1


	//   ....[74]....
        /*05ac*/ 	.word	0x000047b0
        /*05b0*/ 	.word	0x000000ff
        /*05b4*/ 	.word	0x00000090
        /*05b8*/ 	.short	0x010a
        /*05ba*/ 	.byte	0x15
	.zero		1


	//   ....[75]....
        /*05bc*/ 	.word	0x00004920
        /*05c0*/ 	.word	0x000000ff
        /*05c4*/ 	.word	0x00000070
        /*05c8*/ 	.short	0x010b
        /*05ca*/ 	.byte	0x15
	.zero		1


	//   ....[76]....
        /*05cc*/ 	.word	0x00004930
        /*05d0*/ 	.word	0x000000ff
        /*05d4*/ 	.word	0x00000000
        /*05d8*/ 	.short	0x0101
        /*05da*/ 	.byte	0x28
	.zero		1


	//   ....[77]....
        /*05dc*/ 	.word	0x00004940
        /*05e0*/ 	.word	0x000000ff
        /*05e4*/ 	.word	0x00000098
        /*05e8*/ 	.short	0x010a
        /*05ea*/ 	.byte	0x15
	.zero		1


	//   ....[78]....
        /*05ec*/ 	.word	0x00004a90
        /*05f0*/ 	.word	0x000000ff
        /*05f4*/ 	.word	0x00000078
        /*05f8*/ 	.short	0x010b
        /*05fa*/ 	.byte	0x15
	.zero		1


	//   ....[79]....
        /*05fc*/ 	.word	0x00004aa0
        /*0600*/ 	.word	0x000000ff
        /*0604*/ 	.word	0x00000000
        /*0608*/ 	.short	0x0101
        /*060a*/ 	.byte	0x27
	.zero		1


	//   ....[80]....
        /*060c*/ 	.word	0x00004ab0
        /*0610*/ 	.word	0x000000ff
        /*0614*/ 	.word	0x000000a0
        /*0618*/ 	.short	0x010a
        /*061a*/ 	.byte	0x15
	.zero		1


	//   ....[81]....
        /*061c*/ 	.word	0x00004bf0
        /*0620*/ 	.word	0x000000ff
        /*0624*/ 	.word	0x00000080
        /*0628*/ 	.short	0x010b
        /*062a*/ 	.byte	0x15
	.zero		1


	//   ....[82]....
        /*062c*/ 	.word	0x00004c00
        /*0630*/ 	.word	0x000000ff
        /*0634*/ 	.word	0x00000000
        /*0638*/ 	.short	0x0101
        /*063a*/ 	.byte	0x26
	.zero		1


	//   ....[83]....
        /*063c*/ 	.word	0x00004c10
        /*0640*/ 	.word	0x000000ff
        /*0644*/ 	.word	0x000000a8
        /*0648*/ 	.short	0x010a
        /*064a*/ 	.byte	0x15
	.zero		1


	//   ....[84]....
        /*064c*/ 	.word	0x00004e00
        /*0650*/ 	.word	0x000000ff
        /*0654*/ 	.word	0x00000088
        /*0658*/ 	.short	0x010b
        /*065a*/ 	.byte	0x15
	.zero		1


	//   ....[85]....
        /*065c*/ 	.word	0x00004e10
        /*0660*/ 	.word	0x000000ff
        /*0664*/ 	.word	0x00000000
        /*0668*/ 	.short	0x0101
        /*066a*/ 	.byte	0x25
	.zero		1


	//   ....[86]....
        /*066c*/ 	.word	0x00004e40
        /*0670*/ 	.word	0x000000ff
        /*0674*/ 	.word	0x00000090
        /*0678*/ 	.short	0x010a
        /*067a*/ 	.byte	0x15
	.zero		1


	//   ....[87]....
        /*067c*/ 	.word	0x00004e60
        /*0680*/ 	.word	0x000000ff
        /*0684*/ 	.word	0x00000098
        /*0688*/ 	.short	0x010a
        /*068a*/ 	.byte	0x15
	.zero		1


	//   ....[88]....
        /*068c*/ 	.word	0x00004e80
        /*0690*/ 	.word	0x000000ff
        /*0694*/ 	.word	0x000000a0
        /*0698*/ 	.short	0x010a
        /*069a*/ 	.byte	0x15
	.zero		1


	//   ....[89]....
        /*069c*/ 	.word	0x00004ec0
        /*06a0*/ 	.word	0x00000000
        /*06a4*/ 	.word	0x000000a8
        /*06a8*/ 	.short	0x010a
        /*06aa*/ 	.byte	0xff
	.zero		1


	//   ....[90]....
        /*06ac*/ 	.word	0x00005200
        /*06b0*/ 	.word	0x00000003
        /*06b4*/ 	.word	0x000000c0
        /*06b8*/ 	.short	0x010a
        /*06ba*/ 	.byte	0xff
	.zero		1


	//   ....[91]....
        /*06bc*/ 	.word	0x00005380
        /*06c0*/ 	.word	0x00000000
        /*06c4*/ 	.word	0x00000000
        /*06c8*/ 	.short	0x0101
        /*06ca*/ 	.byte	0xff
	.zero		1


	//   ....[92]....
        /*06cc*/ 	.word	0x00005ee0
        /*06d0*/ 	.word	0x00000003
        /*06d4*/ 	.word	0x00000070
        /*06d8*/ 	.short	0x010a
        /*06da*/ 	.byte	0xff
	.zero		1


	//   ....[93]....
        /*06dc*/ 	.word	0x00005f20
        /*06e0*/ 	.word	0x000000b1
        /*06e4*/ 	.word	0x000000e0
        /*06e8*/ 	.short	0x010a
        /*06ea*/ 	.byte	0xff
	.zero		1


	//   ....[94]....
        /*06ec*/ 	.word	0x00006060
        /*06f0*/ 	.word	0x00000003
        /*06f4*/ 	.word	0x00000070
        /*06f8*/ 	.short	0x010a
        /*06fa*/ 	.byte	0xff
	.zero		1


	//   ....[95]....
        /*06fc*/ 	.word	0x00006190
        /*0700*/ 	.word	0x00000000
        /*0704*/ 	.word	0x00000000
        /*0708*/ 	.short	0x0101
        /*070a*/ 	.byte	0xff
	.zero		1


	//   ....[96]....
        /*070c*/ 	.word	0x00006210
        /*0710*/ 	.word	0x000000b1
        /*0714*/ 	.word	0x000000e0
        /*0718*/ 	.short	0x010a
        /*071a*/ 	.byte	0xff
	.zero		1


	//   ....[97]....
        /*071c*/ 	.word	0x000075c0
        /*0720*/ 	.word	0x000000be
        /*0724*/ 	.word	0x00000070
        /*0728*/ 	.short	0x010a
        /*072a*/ 	.byte	0xff
	.zero		1


	//   ....[98]....
        /*072c*/ 	.word	0x000076a0
        /*0730*/ 	.word	0x000000be
        /*0734*/ 	.word	0x00000070
        /*0738*/ 	.short	0x010a
        /*073a*/ 	.byte	0xff
	.zero		1


	//   ....[99]....
        /*073c*/ 	.word	0x000077d0
        /*0740*/ 	.word	0x00000000
        /*0744*/ 	.word	0x00000000
        /*0748*/ 	.short	0x0101
        /*074a*/ 	.byte	0xff
	.zero		1


	//   ....[100]....
        /*074c*/ 	.word	0x00008b70
        /*0750*/ 	.word	0x00000000
        /*0754*/ 	.word	0x00000070
        /*0758*/ 	.short	0x010a
        /*075a*/ 	.byte	0xff
	.zero		1


	//   ....[101]....
        /*075c*/ 	.word	0x00008c50
        /*0760*/ 	.word	0x00000000
        /*0764*/ 	.word	0x00000070
        /*0768*/ 	.short	0x010a
        /*076a*/ 	.byte	0xff
	.zero		1


	//   ....[102]....
        /*076c*/ 	.word	0x00008da0
        /*0770*/ 	.word	0x00000002
        /*0774*/ 	.word	0x00000000
        /*0778*/ 	.short	0x0101
        /*077a*/ 	.byte	0xff
	.zero		1


	//   ....[103]....
        /*077c*/ 	.word	0x0000a150
        /*0780*/ 	.word	0x00000000
        /*0784*/ 	.word	0x00000070
        /*0788*/ 	.short	0x010a
        /*078a*/ 	.byte	0xff
	.zero		1


	//   ....[104]....
        /*078c*/ 	.word	0x0000a230
        /*0790*/ 	.word	0x00000000
        /*0794*/ 	.word	0x00000070
        /*0798*/ 	.short	0x010a
        /*079a*/ 	.byte	0xff
	.zero		1


	//   ....[105]....
        /*079c*/ 	.word	0x0000a380
        /*07a0*/ 	.word	0x00000002
        /*07a4*/ 	.word	0x00000000
        /*07a8*/ 	.short	0x0101
        /*07aa*/ 	.byte	0xff
	.zero		1


	//   ....[106]....
        /*07ac*/ 	.word	0x0000a980
        /*07b0*/ 	.word	0x000000ff
        /*07b4*/ 	.word	0x00000000
        /*07b8*/ 	.short	0x0101
        /*07ba*/ 	.byte	0x04
	.zero		1


	//   ....[107]....
        /*07bc*/ 	.word	0x0000b810
        /*07c0*/ 	.word	0x00000000
        /*07c4*/ 	.word	0x00000110
        /*07c8*/ 	.short	0x010a
        /*07ca*/ 	.byte	0xff
	.zero		1


	//   ....[108]....
        /*07cc*/ 	.word	0x0000b870
        /*07d0*/ 	.word	0x00000000
        /*07d4*/ 	.word	0x00000038
        /*07d8*/ 	.short	0x010a
        /*07da*/ 	.byte	0xff
	.zero		1


	//   ....[109]....
        /*07dc*/ 	.word	0x0000b8d0
        /*07e0*/ 	.word	0x00000000
        /*07e4*/ 	.word	0x00000038
        /*07e8*/ 	.short	0x010a
        /*07ea*/ 	.byte	0xff
	.zero		1


	//   ....[110]....
        /*07ec*/ 	.word	0x0000b920
        /*07f0*/ 	.word	0x00000003
        /*07f4*/ 	.word	0x000000c0
        /*07f8*/ 	.short	0x010a
        /*07fa*/ 	.byte	0xff
	.zero		1


	//   ....[111]....
        /*07fc*/ 	.word	0x0000b980
        /*0800*/ 	.word	0x00000000
        /*0804*/ 	.word	0x00000000
        /*0808*/ 	.short	0x010a
        /*080a*/ 	.byte	0xff
	.zero		1


	//   ....[112]....
        /*080c*/ 	.word	0x0000b9e0
        /*0810*/ 	.word	0x00000000
        /*0814*/ 	.word	0x00000000
        /*0818*/ 	.short	0x010a
        /*081a*/ 	.byte	0xff
	.zero		1


	//   ....[113]....
        /*081c*/ 	.word	0x0000ba40
        /*0820*/ 	.word	0x00000000
        /*0824*/ 	.word	0x00000000
        /*0828*/ 	.short	0x010a
        /*082a*/ 	.byte	0xff
	.zero		1


	//   ....[114]....
        /*082c*/ 	.word	0x0000baa0
        /*0830*/ 	.word	0x00000000
        /*0834*/ 	.word	0x00000000
        /*0838*/ 	.short	0x010a
        /*083a*/ 	.byte	0xff
	.zero		1


	//   ....[115]....
        /*083c*/ 	.word	0x0000bb00
        /*0840*/ 	.word	0x00000000
        /*0844*/ 	.word	0x00000000
        /*0848*/ 	.short	0x010a
        /*084a*/ 	.byte	0xff
	.zero		1


	//   ....[116]....
        /*084c*/ 	.word	0x0000bb60
        /*0850*/ 	.word	0x00000000
        /*0854*/ 	.word	0x00000000
        /*0858*/ 	.short	0x010a
        /*085a*/ 	.byte	0xff
	.zero		1


	//   ....[117]....
        /*085c*/ 	.word	0x0000bbb0
        /*0860*/ 	.word	0x00000002
        /*0864*/ 	.word	0x00000100
        /*0868*/ 	.short	0x010a
        /*086a*/ 	.byte	0xff
	.zero		1


	//   ....[118]....
        /*086c*/ 	.word	0x0000bc10
        /*0870*/ 	.word	0x00000002
        /*0874*/ 	.word	0x000000d0
        /*0878*/ 	.short	0x010a
        /*087a*/ 	.byte	0xff
	.zero		1


	//   ....[119]....
        /*087c*/ 	.word	0x0000bc60
        /*0880*/ 	.word	0x00000002
        /*0884*/ 	.word	0x000000c0
        /*0888*/ 	.short	0x010a
        /*088a*/ 	.byte	0xff
	.zero		1


	//   ....[120]....
        /*088c*/ 	.word	0x0000bcc0
        /*0890*/ 	.word	0x00000000
        /*0894*/ 	.word	0x000000d0
        /*0898*/ 	.short	0x010a
        /*089a*/ 	.byte	0xff
	.zero		1


	//   ....[121]....
        /*089c*/ 	.word	0x0000bd10
        /*08a0*/ 	.word	0x00000000
        /*08a4*/ 	.word	0x000000c0
        /*08a8*/ 	.short	0x010a
        /*08aa*/ 	.byte	0xff
	.zero		1


	//   ....[122]....
        /*08ac*/ 	.word	0x0000bd70
        /*08b0*/ 	.word	0x00000003
        /*08b4*/ 	.word	0x000000f0
        /*08b8*/ 	.short	0x010a
        /*08ba*/ 	.byte	0xff
	.zero		1


	//   ....[123]....
        /*08bc*/ 	.word	0x0000bdd0
        /*08c0*/ 	.word	0x00000000
        /*08c4*/ 	.word	0x00000000
        /*08c8*/ 	.short	0x010a
        /*08ca*/ 	.byte	0xff
	.zero		1


	//   ....[124]....
        /*08cc*/ 	.word	0x0000be30
        /*08d0*/ 	.word	0x00000000
        /*08d4*/ 	.word	0x00000000
        /*08d8*/ 	.short	0x010a
        /*08da*/ 	.byte	0xff
	.zero		1


	//   ....[125]....
        /*08dc*/ 	.word	0x0000be90
        /*08e0*/ 	.word	0x00000000
        /*08e4*/ 	.word	0x00000000
        /*08e8*/ 	.short	0x010a
        /*08ea*/ 	.byte	0xff
	.zero		1


	//   ....[126]....
        /*08ec*/ 	.word	0x0000bee0
        /*08f0*/ 	.word	0x0000000c
        /*08f4*/ 	.word	0x000000c0
        /*08f8*/ 	.short	0x010a
        /*08fa*/ 	.byte	0xff
	.zero		1


	//   ....[127]....
        /*08fc*/ 	.word	0x0000bf40
        /*0900*/ 	.word	0x00000000
        /*0904*/ 	.word	0x000000b8
        /*0908*/ 	.short	0x010a
        /*090a*/ 	.byte	0xff
	.zero		1


	//   ....[128]....
        /*090c*/ 	.word	0x0000bfa0
        /*0910*/ 	.word	0x00000000
        /*0914*/ 	.word	0x00000090
        /*0918*/ 	.short	0x010a
        /*091a*/ 	.byte	0xff
	.zero		1


	//   ....[129]....
        /*091c*/ 	.word	0x0000c000
        /*0920*/ 	.word	0x00000000
        /*0924*/ 	.word	0x00000098
        /*0928*/ 	.short	0x010a
        /*092a*/ 	.byte	0xff
	.zero		1


	//   ....[130]....
        /*092c*/ 	.word	0x0000c060
        /*0930*/ 	.word	0x00000000
        /*0934*/ 	.word	0x000000a0
        /*0938*/ 	.short	0x010a
        /*093a*/ 	.byte	0xff
	.zero		1


	//   ....[131]....
        /*093c*/ 	.word	0x0000c0c0
        /*0940*/ 	.word	0x00000000
        /*0944*/ 	.word	0x000000a8
        /*0948*/ 	.short	0x010a
        /*094a*/ 	.byte	0xff
	.zero		1


	//   ....[132]....
        /*094c*/ 	.word	0x0000c120
        /*0950*/ 	.word	0x00000000
        /*0954*/ 	.word	0x00000090
        /*0958*/ 	.short	0x010a
        /*095a*/ 	.byte	0xff
	.zero		1


	//   ....[133]....
        /*095c*/ 	.word	0x0000c180
        /*0960*/ 	.word	0x00000000
        /*0964*/ 	.word	0x00000098
        /*0968*/ 	.short	0x010a
        /*096a*/ 	.byte	0xff
	.zero		1


	//   ....[134]....
        /*096c*/ 	.word	0x0000c1e0
        /*0970*/ 	.word	0x00000000
        /*0974*/ 	.word	0x000000a0
        /*0978*/ 	.short	0x010a
        /*097a*/ 	.byte	0xff
	.zero		1


	//   ....[135]....
        /*097c*/ 	.word	0x0000c230
        /*0980*/ 	.word	0x00000003
        /*0984*/ 	.word	0x000000c0
        /*0988*/ 	.short	0x010a
        /*098a*/ 	.byte	0xff
	.zero		1


	//   ....[136]....
        /*098c*/ 	.word	0x0000c280
        /*0990*/ 	.word	0x00000003
        /*0994*/ 	.word	0x00000070
        /*0998*/ 	.short	0x010a
        /*099a*/ 	.byte	0xff
	.zero		1


	//   ....[137]....
        /*099c*/ 	.word	0x0000c2d0
        /*09a0*/ 	.word	0x000000b1
        /*09a4*/ 	.word	0x000000e0
        /*09a8*/ 	.short	0x010a
        /*09aa*/ 	.byte	0xff
	.zero		1


	//   ....[138]....
        /*09ac*/ 	.word	0x0000c320
        /*09b0*/ 	.word	0x000000be
        /*09b4*/ 	.word	0x00000070
        /*09b8*/ 	.short	0x010a
        /*09ba*/ 	.byte	0xff
	.zero		1


	//   ....[139]....
        /*09bc*/ 	.word	0x0000c370
        /*09c0*/ 	.word	0x00000000
        /*09c4*/ 	.word	0x00000070
        /*09c8*/ 	.short	0x010a
        /*09ca*/ 	.byte	0xff
	.zero		1


	//   ....[140]....
        /*09cc*/ 	.word	0x0000c3c0
        /*09d0*/ 	.word	0x00000000
        /*09d4*/ 	.word	0x00000070
        /*09d8*/ 	.short	0x010a
        /*09da*/ 	.byte	0xff
	.zero		1


	//----- nvinfo : EIATTR_NUM_MBARRIERS
	.align		4
.L_48:
        /*09dc*/ 	.byte	0x03, 0x38
        /*09de*/ 	.short	0x0024


	//----- nvinfo : EIATTR_EXIT_INSTR_OFFSETS
	.align		4
        /*09e0*/ 	.byte	0x04, 0x1c
        /*09e2*/ 	.short	(.L_50 - .L_49)


	//   ....[0]....
.L_49:
        /*09e4*/ 	.word	0x00002af0


	//   ....[1]....
        /*09e8*/ 	.word	0x00003000


	//   ....[2]....
        /*09ec*/ 	.word	0x00003060


	//   ....[3]....
        /*09f0*/ 	.word	0x00003d80


	//   ....[4]....
        /*09f4*/ 	.word	0x00004ef0


	//   ....[5]....
        /*09f8*/ 	.word	0x00004f30


	//   ....[6]....
        /*09fc*/ 	.word	0x0000b800


	//----- nvinfo : EIATTR_MAX_THREADS
	.align		4
.L_50:
        /*0a00*/ 	.byte	0x04, 0x05
        /*0a02*/ 	.short	(.L_52 - .L_51)
.L_51:
        /*0a04*/ 	.word	0x00000100
        /*0a08*/ 	.word	0x00000001
        /*0a0c*/ 	.word	0x00000001


	//----- nvinfo : EIATTR_CRS_STACK_SIZE
	.align		4
.L_52:
        /*0a10*/ 	.byte	0x04, 0x1e
        /*0a12*/ 	.short	(.L_54 - .L_53)
.L_53:
        /*0a14*/ 	.word	0x00000000


	//----- nvinfo : EIATTR_CBANK_PARAM_SIZE
	.align		4
.L_54:
        /*0a18*/ 	.byte	0x03, 0x19
        /*0a1a*/ 	.short	0x0800


	//----- nvinfo : EIATTR_PARAM_CBANK
	.align		4
        /*0a1c*/ 	.byte	0x04, 0x0a
        /*0a1e*/ 	.short	(.L_56 - .L_55)
	.align		4
.L_55:
        /*0a20*/ 	.word	index@(.nv.constant0._ZN7cutlass13device_kernelINS_4gemm6kernel13GemmUniversalIN4cute5tupleIJiiiiEEENS1_10collective13CollectiveMmaINS1_35MainloopSm100TmaUmmaWarpSpecializedILi7ELi2ELi2ENS5_IJNS4_1CILi1EEENSA_ILi2EEESB_EEEEENS5_IJNSA_ILi128EEENSA_ILi256EEENSA_ILi64EEEEEENS_12float_e5m2_tENS5_IJlSB_lEEESJ_SK_NS4_8TiledMMAINS4_8MMA_AtomIJNS4_10MMA_TraitsINS4_19SM100_MMA_F8F6F4_SSEJSJ_SJ_fSF_SG_NS4_17integral_constantINS4_4UMMA5MajorELSR_0EEESS_NSP_INSQ_7ScaleInELST_0EEESU_EEEEEENS4_6LayoutINS5_IJSB_SB_SB_EEENS5_IJNSA_ILi0EEESZ_SZ_EEEEENS5_IJNS4_10UnderscoreES12_S12_EEEEENS4_23SM90_TMA_LOAD_MULTICASTENS4_14ComposedLayoutINS4_7SwizzleILi2ELi4ELi3EEENS4_18smem_ptr_flag_bitsILi8EEENSX_INS5_IJNSA_ILi8EEESH_EEENS5_IJSH_SB_EEEEEEEvNS4_8identityENS4_13SM90_TMA_LOADES1F_vS1G_EENS_8epilogue10collective18CollectiveEpilogueINS1J_23Sm100TmaWarpSpecializedILi4ELi2ELi64ELb0ELb0EEEJSI_NS5_IJNSX_ISF_SB_EENSX_ISH_SB_EEEEESJ_SK_SJ_SK_NS1J_6fusion15FusionCallbacksIS1N_NS1R_17LinearCombinationISJ_fSJ_fLNS_15FloatRoundStyleE2EEESI_S1Q_JEEENS4_5SM1004TMEM4LOAD26SM100_TMEM_LOAD_32dp32b64xES1H_S1F_NS4_39AutoVectorizingCopyWithAssumedAlignmentILi128EEENS4_14SM90_TMA_STOREES1F_S22_S22_EEEvvEEEEvNT_6ParamsE)
        /*0a24*/ 	.short	0x0380
        /*0a26*/ 	.short	0x0800


	//----- nvinfo : EIATTR_SW_WAR
	.align		4
.L_56:
        /*0a28*/ 	.byte	0x04, 0x36
        /*0a2a*/ 	.short	(.L_58 - .L_57)
.L_57:
        /*0a2c*/ 	.word	0x00000008
.L_58:


//--------------------- .nv.callgraph             --------------------------
	.section	.nv.callgraph,"",@"SHT_CUDA_CALLGRAPH"
	.align	4
	.sectionentsize	8
	.align		4
        /*0000*/ 	.word	0x00000000
	.align		4
        /*0004*/ 	.word	0xffffffff
	.align		4
        /*0008*/ 	.word	index@(_ZN7cutlass13device_kernelINS_4gemm6kernel13GemmUniversalIN4cute5tupleIJiiiiEEENS1_10collective13CollectiveMmaINS1_35MainloopSm100TmaUmmaWarpSpecializedILi7ELi2ELi2ENS5_IJNS4_1CILi1EEENSA_ILi2EEESB_EEEEENS5_IJNSA_ILi128EEENSA_ILi256EEENSA_ILi64EEEEEENS_12float_e5m2_tENS5_IJlSB_lEEESJ_SK_NS4_8TiledMMAINS4_8MMA_AtomIJNS4_10MMA_TraitsINS4_19SM100_MMA_F8F6F4_SSEJSJ_SJ_fSF_SG_NS4_17integral_constantINS4_4UMMA5MajorELSR_0EEESS_NSP_INSQ_7ScaleInELST_0EEESU_EEEEEENS4_6LayoutINS5_IJSB_SB_SB_EEENS5_IJNSA_ILi0EEESZ_SZ_EEEEENS5_IJNS4_10UnderscoreES12_S12_EEEEENS4_23SM90_TMA_LOAD_MULTICASTENS4_14ComposedLayoutINS4_7SwizzleILi2ELi4ELi3EEENS4_18smem_ptr_flag_bitsILi8EEENSX_INS5_IJNSA_ILi8EEESH_EEENS5_IJSH_SB_EEEEEEEvNS4_8identityENS4_13SM90_TMA_LOADES1F_vS1G_EENS_8epilogue10collective18CollectiveEpilogueINS1J_23Sm100TmaWarpSpecializedILi4ELi2ELi64ELb0ELb0EEEJSI_NS5_IJNSX_ISF_SB_EENSX_ISH_SB_EEEEESJ_SK_SJ_SK_NS1J_6fusion15FusionCallbacksIS1N_NS1R_17LinearCombinationISJ_fSJ_fLNS_15FloatRoundStyleE2EEESI_S1Q_JEEENS4_5SM1004TMEM4LOAD26SM100_TMEM_LOAD_32dp32b64xES1H_S1F_NS4_39AutoVectorizingCopyWithAssumedAlignmentILi128EEENS4_14SM90_TMA_STOREES1F_S22_S22_EEEvvEEEEvNT_6ParamsE)
	.align		4
        /*000c*/ 	.word	index@(__assertfail)
	.align		4
        /*0010*/ 	.word	0x00000000
	.align		4
        /*0014*/ 	.word	0xfffffffe
	.align		4
        /*0018*/ 	.word	0x00000000
	.align		4
        /*001c*/ 	.word	0xfffffffd
	.align		4
        /*0020*/ 	.word	0x00000000
	.align		4
        /*0024*/ 	.word	0xfffffffc


//--------------------- .nv.constant4             --------------------------
	.section	.nv.constant4,"a",@progbits
	.align	8
	.align		8
.nv.constant4:
        /*0000*/ 	.dword	__assertfail
	.align		8
        /*0008*/ 	.dword	__unnamed_1
	.align		8
        /*0010*/ 	.dword	__unnamed_2
	.align		8
        /*0018*/ 	.dword	__unnamed_3
	.align		8
        /*0020*/ 	.dword	_ZN39_INTERNAL_2674609e_4_k_cu_f96e73c5_79854cuda3std3__45__cpo5beginE
	.align		8
        /*0028*/ 	.dword	_ZN39_INTERNAL_2674609e_4_k_cu_f96e73c5_79854cuda3std3__45__cpo3endE
	.align		8
        /*0030*/ 	.dword	_ZN39_INTERNAL_2674609e_4_k_cu_f96e73c5_79854cuda3std3__45__cpo6cbeginE
	.align		8
        /*0038*/ 	.dword	_ZN39_INTERNAL_2674609e_4_k_cu_f96e73c5_79854cuda3std3__45__cpo4cendE
	.align		8
        /*0040*/ 	.dword	_ZN39_INTERNAL_2674609e_4_k_cu_f96e73c5_79854cuda3std3__441_GLOBAL__N__2674609e_4_k_cu_f96e73c5_79856ignoreE
	.align		8
        /*0048*/ 	.dword	_ZN39_INTERNAL_2674609e_4_k_cu_f96e73c5_79854cuda3std3__419piecewise_constructE
	.align		8
        /*0050*/ 	.dword	_ZN39_INTERNAL_2674609e_4_k_cu_f96e73c5_79854cuda3std3__48in_placeE
	.align		8
        /*0058*/ 	.dword	_ZN39_INTERNAL_2674609e_4_k_cu_f96e73c5_79854cuda3std6ranges3__45__cpo4swapE
	.align		8
        /*0060*/ 	.dword	_ZN39_INTERNAL_2674609e_4_k_cu_f96e73c5_79854cuda3std6ranges3__45__cpo9iter_moveE
	.align		8
        /*0068*/ 	.dword	_ZN39_INTERNAL_2674609e_4_k_cu_f96e73c5_79854cute7productE
	.align		8
        /*0070*/ 	.dword	_ZN39_INTERNAL_2674609e_4_k_cu_f96e73c5_79854cute1_E
	.align		8
        /*0078*/ 	.dword	$str$25
	.align		8
        /*0080*/ 	.dword	$str$26
	.align		8
        /*0088*/ 	.dword	$str$27
	.align		8
        /*0090*/ 	.dword	$str$28


//--------------------- .text._ZN7cutlass13device_kernelINS_4gemm6kernel13GemmUniversalIN4cute5tupleIJiiiiEEENS1_10collective13CollectiveMmaINS1_35MainloopSm100TmaUmmaWarpSpecializedILi7ELi2ELi2ENS5_IJNS4_1CILi1EEENSA_ILi2EEESB_EEEEENS5_IJNSA_ILi128EEENSA_ILi256EEENSA_ILi64EEEEEENS_12float_e5m2_tENS5_IJlSB_lEEESJ_SK_NS4_8TiledMMAINS4_8MMA_AtomIJNS4_10MMA_TraitsINS4_19SM100_MMA_F8F6F4_SSEJSJ_SJ_fSF_SG_NS4_17integral_constantINS4_4UMMA5MajorELSR_0EEESS_NSP_INSQ_7ScaleInELST_0EEESU_EEEEEENS4_6LayoutINS5_IJSB_SB_SB_EEENS5_IJNSA_ILi0EEESZ_SZ_EEEEENS5_IJNS4_10UnderscoreES12_S12_EEEEENS4_23SM90_TMA_LOAD_MULTICASTENS4_14ComposedLayoutINS4_7SwizzleILi2ELi4ELi3EEENS4_18smem_ptr_flag_bitsILi8EEENSX_INS5_IJNSA_ILi8EEESH_EEENS5_IJSH_SB_EEEEEEEvNS4_8identityENS4_13SM90_TMA_LOADES1F_vS1G_EENS_8epilogue10collective18CollectiveEpilogueINS1J_23Sm100TmaWarpSpecializedILi4ELi2ELi64ELb0ELb0EEEJSI_NS5_IJNSX_ISF_SB_EENSX_ISH_SB_EEEEESJ_SK_SJ_SK_NS1J_6fusion15FusionCallbacksIS1N_NS1R_17LinearCombinationISJ_fSJ_fLNS_15FloatRoundStyleE2EEESI_S1Q_JEEENS4_5SM1004TMEM4LOAD26SM100_TMEM_LOAD_32dp32b64xES1H_S1F_NS4_39AutoVectorizingCopyWithAssumedAlignmentILi128EEENS4_14SM90_TMA_STOREES1F_S22_S22_EEEvvEEEEvNT_6ParamsE --------------------------
	.section	.text._ZN7cutlass13device_kernelINS_4gemm6kernel13GemmUniversalIN4cute5tupleIJiiiiEEENS1_10collective13CollectiveMmaINS1_35MainloopSm100TmaUmmaWarpSpecializedILi7ELi2ELi2ENS5_IJNS4_1CILi1EEENSA_ILi2EEESB_EEEEENS5_IJNSA_ILi128EEENSA_ILi256EEENSA_ILi64EEEEEENS_12float_e5m2_tENS5_IJlSB_lEEESJ_SK_NS4_8TiledMMAINS4_8MMA_AtomIJNS4_10MMA_TraitsINS4_19SM100_MMA_F8F6F4_SSEJSJ_SJ_fSF_SG_NS4_17integral_constantINS4_4UMMA5MajorELSR_0EEESS_NSP_INSQ_7ScaleInELST_0EEESU_EEEEEENS4_6LayoutINS5_IJSB_SB_SB_EEENS5_IJNSA_ILi0EEESZ_SZ_EEEEENS5_IJNS4_10UnderscoreES12_S12_EEEEENS4_23SM90_TMA_LOAD_MULTICASTENS4_14ComposedLayoutINS4_7SwizzleILi2ELi4ELi3EEENS4_18smem_ptr_flag_bitsILi8EEENSX_INS5_IJNSA_ILi8EEESH_EEENS5_IJSH_SB_EEEEEEEvNS4_8identityENS4_13SM90_TMA_LOADES1F_vS1G_EENS_8epilogue10collective18CollectiveEpilogueINS1J_23Sm100TmaWarpSpecializedILi4ELi2ELi64ELb0ELb0EEEJSI_NS5_IJNSX_ISF_SB_EENSX_ISH_SB_EEEEESJ_SK_SJ_SK_NS1J_6fusion15FusionCallbacksIS1N_NS1R_17LinearCombinationISJ_fSJ_fLNS_15FloatRoundStyleE2EEESI_S1Q_JEEENS4_5SM1004TMEM4LOAD26SM100_TMEM_LOAD_32dp32b64xES1H_S1F_NS4_39AutoVectorizingCopyWithAssumedAlignmentILi128EEENS4_14SM90_TMA_STOREES1F_S22_S22_EEEvvEEEEvNT_6ParamsE,"ax",@progbits
	.align	128
.text._ZN7cutlass13device_kernelINS_4gemm6kernel13GemmUniversalIN4cute5tupleIJiiiiEEENS1_10collective13CollectiveMmaINS1_35MainloopSm100TmaUmmaWarpSpecializedILi7ELi2ELi2ENS5_IJNS4_1CILi1EEENSA_ILi2EEESB_EEEEENS5_IJNSA_ILi128EEENSA_ILi256EEENSA_ILi64EEEEEENS_12float_e5m2_tENS5_IJlSB_lEEESJ_SK_NS4_8TiledMMAINS4_8MMA_AtomIJNS4_10MMA_TraitsINS4_19SM100_MMA_F8F6F4_SSEJSJ_SJ_fSF_SG_NS4_17integral_constantINS4_4UMMA5MajorELSR_0EEESS_NSP_INSQ_7ScaleInELST_0EEESU_EEEEEENS4_6LayoutINS5_IJSB_SB_SB_EEENS5_IJNSA_ILi0EEESZ_SZ_EEEEENS5_IJNS4_10UnderscoreES12_S12_EEEEENS4_23SM90_TMA_LOAD_MULTICASTENS4_14ComposedLayoutINS4_7SwizzleILi2ELi4ELi3EEENS4_18smem_ptr_flag_bitsILi8EEENSX_INS5_IJNSA_ILi8EEESH_EEENS5_IJSH_SB_EEEEEEEvNS4_8identityENS4_13SM90_TMA_LOADES1F_vS1G_EENS_8epilogue10collective18CollectiveEpilogueINS1J_23Sm100TmaWarpSpecializedILi4ELi2ELi64ELb0ELb0EEEJSI_NS5_IJNSX_ISF_SB_EENSX_ISH_SB_EEEEESJ_SK_SJ_SK_NS1J_6fusion15FusionCallbacksIS1N_NS1R_17LinearCombinationISJ_fSJ_fLNS_15FloatRoundStyleE2EEESI_S1Q_JEEENS4_5SM1004TMEM4LOAD26SM100_TMEM_LOAD_32dp32b64xES1H_S1F_NS4_39AutoVectorizingCopyWithAssumedAlignmentILi128EEENS4_14SM90_TMA_STOREES1F_S22_S22_EEEvvEEEEvNT_6ParamsE:
        .type           _ZN7cutlass13device_kernelINS_4gemm6kernel13GemmUniversalIN4cute5tupleIJiiiiEEENS1_10collective13CollectiveMmaINS1_35MainloopSm100TmaUmmaWarpSpecializedILi7ELi2ELi2ENS5_IJNS4_1CILi1EEENSA_ILi2EEESB_EEEEENS5_IJNSA_ILi128EEENSA_ILi256EEENSA_ILi64EEEEEENS_12float_e5m2_tENS5_IJlSB_lEEESJ_SK_NS4_8TiledMMAINS4_8MMA_AtomIJNS4_10MMA_TraitsINS4_19SM100_MMA_F8F6F4_SSEJSJ_SJ_fSF_SG_NS4_17integral_constantINS4_4UMMA5MajorELSR_0EEESS_NSP_INSQ_7ScaleInELST_0EEESU_EEEEEENS4_6LayoutINS5_IJSB_SB_SB_EEENS5_IJNSA_ILi0EEESZ_SZ_EEEEENS5_IJNS4_10UnderscoreES12_S12_EEEEENS4_23SM90_TMA_LOAD_MULTICASTENS4_14ComposedLayoutINS4_7SwizzleILi2ELi4ELi3EEENS4_18smem_ptr_flag_bitsILi8EEENSX_INS5_IJNSA_ILi8EEESH_EEENS5_IJSH_SB_EEEEEEEvNS4_8identityENS4_13SM90_TMA_LOADES1F_vS1G_EENS_8epilogue10collective18CollectiveEpilogueINS1J_23Sm100TmaWarpSpecializedILi4ELi2ELi64ELb0ELb0EEEJSI_NS5_IJNSX_ISF_SB_EENSX_ISH_SB_EEEEESJ_SK_SJ_SK_NS1J_6fusion15FusionCallbacksIS1N_NS1R_17LinearCombinationISJ_fSJ_fLNS_15FloatRoundStyleE2EEESI_S1Q_JEEENS4_5SM1004TMEM4LOAD26SM100_TMEM_LOAD_32dp32b64xES1H_S1F_NS4_39AutoVectorizingCopyWithAssumedAlignmentILi128EEENS4_14SM90_TMA_STOREES1F_S22_S22_EEEvvEEEEvNT_6ParamsE,@function
        .size           _ZN7cutlass13device_kernelINS_4gemm6kernel13GemmUniversalIN4cute5tupleIJiiiiEEENS1_10collective13CollectiveMmaINS1_35MainloopSm100TmaUmmaWarpSpecializedILi7ELi2ELi2ENS5_IJNS4_1CILi1EEENSA_ILi2EEESB_EEEEENS5_IJNSA_ILi128EEENSA_ILi256EEENSA_ILi64EEEEEENS_12float_e5m2_tENS5_IJlSB_lEEESJ_SK_NS4_8TiledMMAINS4_8MMA_AtomIJNS4_10MMA_TraitsINS4_19SM100_MMA_F8F6F4_SSEJSJ_SJ_fSF_SG_NS4_17integral_constantINS4_4UMMA5MajorELSR_0EEESS_NSP_INSQ_7ScaleInELST_0EEESU_EEEEEENS4_6LayoutINS5_IJSB_SB_SB_EEENS5_IJNSA_ILi0EEESZ_SZ_EEEEENS5_IJNS4_10UnderscoreES12_S12_EEEEENS4_23SM90_TMA_LOAD_MULTICASTENS4_14ComposedLayoutINS4_7SwizzleILi2ELi4ELi3EEENS4_18smem_ptr_flag_bitsILi8EEENSX_INS5_IJNSA_ILi8EEESH_EEENS5_IJSH_SB_EEEEEEEvNS4_8identityENS4_13SM90_TMA_LOADES1F_vS1G_EENS_8epilogue10collective18CollectiveEpilogueINS1J_23Sm100TmaWarpSpecializedILi4ELi2ELi64ELb0ELb0EEEJSI_NS5_IJNSX_ISF_SB_EENSX_ISH_SB_EEEEESJ_SK_SJ_SK_NS1J_6fusion15FusionCallbacksIS1N_NS1R_17LinearCombinationISJ_fSJ_fLNS_15FloatRoundStyleE2EEESI_S1Q_JEEENS4_5SM1004TMEM4LOAD26SM100_TMEM_LOAD_32dp32b64xES1H_S1F_NS4_39AutoVectorizingCopyWithAssumedAlignmentILi128EEENS4_14SM90_TMA_STOREES1F_S22_S22_EEEvvEEEEvNT_6ParamsE,(.L_x_183 - _ZN7cutlass13device_kernelINS_4gemm6kernel13GemmUniversalIN4cute5tupleIJiiiiEEENS1_10collective13CollectiveMmaINS1_35MainloopSm100TmaUmmaWarpSpecializedILi7ELi2ELi2ENS5_IJNS4_1CILi1EEENSA_ILi2EEESB_EEEEENS5_IJNSA_ILi128EEENSA_ILi256EEENSA_ILi64EEEEEENS_12float_e5m2_tENS5_IJlSB_lEEESJ_SK_NS4_8TiledMMAINS4_8MMA_AtomIJNS4_10MMA_TraitsINS4_19SM100_MMA_F8F6F4_SSEJSJ_SJ_fSF_SG_NS4_17integral_constantINS4_4UMMA5MajorELSR_0EEESS_NSP_INSQ_7ScaleInELST_0EEESU_EEEEEENS4_6LayoutINS5_IJSB_SB_SB_EEENS5_IJNSA_ILi0EEESZ_SZ_EEEEENS5_IJNS4_10UnderscoreES12_S12_EEEEENS4_23SM90_TMA_LOAD_MULTICASTENS4_14ComposedLayoutINS4_7SwizzleILi2ELi4ELi3EEENS4_18smem_ptr_flag_bitsILi8EEENSX_INS5_IJNSA_ILi8EEESH_EEENS5_IJSH_SB_EEEEEEEvNS4_8identityENS4_13SM90_TMA_LOADES1F_vS1G_EENS_8epilogue10collective18CollectiveEpilogueINS1J_23Sm100TmaWarpSpecializedILi4ELi2ELi64ELb0ELb0EEEJSI_NS5_IJNSX_ISF_SB_EENSX_ISH_SB_EEEEESJ_SK_SJ_SK_NS1J_6fusion15FusionCallbacksIS1N_NS1R_17LinearCombinationISJ_fSJ_fLNS_15FloatRoundStyleE2EEESI_S1Q_JEEENS4_5SM1004TMEM4LOAD26SM100_TMEM_LOAD_32dp32b64xES1H_S1F_NS4_39AutoVectorizingCopyWithAssumedAlignmentILi128EEENS4_14SM90_TMA_STOREES1F_S22_S22_EEEvvEEEEvNT_6ParamsE)
        .other          _ZN7cutlass13device_kernelINS_4gemm6kernel13GemmUniversalIN4cute5tupleIJiiiiEEENS1_10collective13CollectiveMmaINS1_35MainloopSm100TmaUmmaWarpSpecializedILi7ELi2ELi2ENS5_IJNS4_1CILi1EEENSA_ILi2EEESB_EEEEENS5_IJNSA_ILi128EEENSA_ILi256EEENSA_ILi64EEEEEENS_12float_e5m2_tENS5_IJlSB_lEEESJ_SK_NS4_8TiledMMAINS4_8MMA_AtomIJNS4_10MMA_TraitsINS4_19SM100_MMA_F8F6F4_SSEJSJ_SJ_fSF_SG_NS4_17integral_constantINS4_4UMMA5MajorELSR_0EEESS_NSP_INSQ_7ScaleInELST_0EEESU_EEEEEENS4_6LayoutINS5_IJSB_SB_SB_EEENS5_IJNSA_ILi0EEESZ_SZ_EEEEENS5_IJNS4_10UnderscoreES12_S12_EEEEENS4_23SM90_TMA_LOAD_MULTICASTENS4_14ComposedLayoutINS4_7SwizzleILi2ELi4ELi3EEENS4_18smem_ptr_flag_bitsILi8EEENSX_INS5_IJNSA_ILi8EEESH_EEENS5_IJSH_SB_EEEEEEEvNS4_8identityENS4_13SM90_TMA_LOADES1F_vS1G_EENS_8epilogue10collective18CollectiveEpilogueINS1J_23Sm100TmaWarpSpecializedILi4ELi2ELi64ELb0ELb0EEEJSI_NS5_IJNSX_ISF_SB_EENSX_ISH_SB_EEEEESJ_SK_SJ_SK_NS1J_6fusion15FusionCallbacksIS1N_NS1R_17LinearCombinationISJ_fSJ_fLNS_15FloatRoundStyleE2EEESI_S1Q_JEEENS4_5SM1004TMEM4LOAD26SM100_TMEM_LOAD_32dp32b64xES1H_S1F_NS4_39AutoVectorizingCopyWithAssumedAlignmentILi128EEENS4_14SM90_TMA_STOREES1F_S22_S22_EEEvvEEEEvNT_6ParamsE,@"STO_CUDA_ENTRY STV_DEFAULT"
_ZN7cutlass13device_kernelINS_4gemm6kernel13GemmUniversalIN4cute5tupleIJiiiiEEENS1_10collective13CollectiveMmaINS1_35MainloopSm100TmaUmmaWarpSpecializedILi7ELi2ELi2ENS5_IJNS4_1CILi1EEENSA_ILi2EEESB_EEEEENS5_IJNSA_ILi128EEENSA_ILi256EEENSA_ILi64EEEEEENS_12float_e5m2_tENS5_IJlSB_lEEESJ_SK_NS4_8TiledMMAINS4_8MMA_AtomIJNS4_10MMA_TraitsINS4_19SM100_MMA_F8F6F4_SSEJSJ_SJ_fSF_SG_NS4_17integral_constantINS4_4UMMA5MajorELSR_0EEESS_NSP_INSQ_7ScaleInELST_0EEESU_EEEEEENS4_6LayoutINS5_IJSB_SB_SB_EEENS5_IJNSA_ILi0EEESZ_SZ_EEEEENS5_IJNS4_10UnderscoreES12_S12_EEEEENS4_23SM90_TMA_LOAD_MULTICASTENS4_14ComposedLayoutINS4_7SwizzleILi2ELi4ELi3EEENS4_18smem_ptr_flag_bitsILi8EEENSX_INS5_IJNSA_ILi8EEESH_EEENS5_IJSH_SB_EEEEEEEvNS4_8identityENS4_13SM90_TMA_LOADES1F_vS1G_EENS_8epilogue10collective18CollectiveEpilogueINS1J_23Sm100TmaWarpSpecializedILi4ELi2ELi64ELb0ELb0EEEJSI_NS5_IJNSX_ISF_SB_EENSX_ISH_SB_EEEEESJ_SK_SJ_SK_NS1J_6fusion15FusionCallbacksIS1N_NS1R_17LinearCombinationISJ_fSJ_fLNS_15FloatRoundStyleE2EEESI_S1Q_JEEENS4_5SM1004TMEM4LOAD26SM100_TMEM_LOAD_32dp32b64xES1H_S1F_NS4_39AutoVectorizingCopyWithAssumedAlignmentILi128EEENS4_14SM90_TMA_STOREES1F_S22_S22_EEEvvEEEEvNT_6ParamsE:
[----:B------:R-:W1:Y:S01]  /*0000*/  LDC R1, c[0x0][0x37c] ;  /* 0x0000df00ff017b82 */ /* 0x000e620000000800 */
[----:B------:R-:W2:Y:S01]  /*0010*/  S2R R170, SR_TID.X ;  /* 0x0000000000aa7919 */ /* 0x000ea20000002100 */
[----:B------:R-:W3:Y:S01]  /*0020*/  LDCU.64 UR8, c[0x0][0x890] ;  /* 0x00011200ff0877ac */ /* 0x000ee20008000a00 */
[----:B------:R-:W-:Y:S02]  /*0030*/  PRMT R158, RZ, 0x7610, R158 ;  /* 0x00007610ff9e7816 */ /* 0x000fe4000000009e */
[----:B------:R-:W-:Y:S01]  /*0040*/  ELECT P3, URZ, PT ;  /* 0x0000000000ff782f */ /* 0x000fe20003860000 */
[----:B---3--:R-:W-:-:S04]  /*0050*/  UISETP.NE.U32.AND UP0, UPT, UR8, URZ, UPT ;  /* 0x000000ff0800728c */ /* 0x008fc8000bf05070 */
[----:B------:R-:W-:Y:S01]  /*0060*/  UISETP.NE.AND.EX UP0, UPT, UR9, URZ, UPT, UP0 ;  /* 0x000000ff0900728c */ /* 0x000fe2000bf05300 */
[----:B--2---:R-:W-:-:S05]  /*0070*/  SHF.R.U32.HI R159, RZ, 0x5, R170 ;  /* 0x00000005ff9f7819 */ /* 0x004fca00000116aa */
[----:B------:R-:W2:Y:S02]  /*0080*/  SHFL.IDX PT, R0, R159, RZ, 0x1f ;  /* 0x00001fff9f007589 */ /* 0x000ea400000e0000 */
[----:B--2---:R-:W-:Y:S01]  /*0090*/  R2UR UR17, R0 ;  /* 0x00000000001172ca */ /* 0x004fe200000e0000 */
[----:B-1----:R-:W-:-:S14]  /*00a0*/  BRA.U UP0, `(.L_x_0) ;  /* 0x0000000100307547 */ /* 0x002fdc000b800000 */
[----:B------:R-:W1:Y:S02]  /*00b0*/  LDCU.64 UR4, c[0x0][0x888] ;  /* 0x00011100ff0477ac */ /* 0x000e640008000a00 */
[----:B-1----:R-:W-:-:S04]  /*00c0*/  UISETP.NE.U32.AND UP0, UPT, UR4, URZ, UPT ;  /* 0x000000ff0400728c */ /* 0x002fc8000bf05070 */
[----:B------:R-:W-:-:S09]  /*00d0*/  UISETP.NE.AND.EX UP0, UPT, UR5, URZ, UPT, UP0 ;  /* 0x000000ff0500728c */ /* 0x000fd2000bf05300 */
[----:B------:R-:W-:Y:S05]  /*00e0*/  BRA.U !UP0, `(.L_x_1) ;  /* 0x0000000108147547 */ /* 0x000fea000b800000 */
[----:B------:R-:W1:Y:S01]  /*00f0*/  LDC.64 R2, c[0x0][0x888] ;  /* 0x00022200ff027b82 */ /* 0x000e620000000a00 */
[----:B------:R-:W1:Y:S02]  /*0100*/  LDCU.64 UR4, c[0x0][0x358] ;  /* 0x00006b00ff0477ac */ /* 0x000e640008000a00 */
[----:B-1----:R1:W5:Y:S01]  /*0110*/  LDG.E R73, desc[UR4][R2.64] ;  /* 0x0000000402497981 */ /* 0x002362000c1e1900 */
[----:B------:R-:W-:Y:S01]  /*0120*/  HFMA2 R158, -RZ, RZ, 0, 5.9604644775390625e-08 ;  /* 0x00000001ff9e7431 */ /* 0x000fe200000001ff */
[----:B------:R-:W-:Y:S05]  /*0130*/  BRA `(.L_x_0) ;  /* 0x00000000000c7947 */ /* 0x000fea0003800000 */
.L_x_1:
[----:B------:R-:W1:Y:S01]  /*0140*/  LDCU UR4, c[0x0][0x880] ;  /* 0x00011000ff0477ac */ /* 0x000e620008000800 */
[----:B------:R-:W-:Y:S01]  /*0150*/  HFMA2 R158, -RZ, RZ, 0, 5.9604644775390625e-08 ;  /* 0x00000001ff9e7431 */ /* 0x000fe200000001ff */
[----:B-1----:R-:W-:-:S07]  /*0160*/  MOV R73, UR4 ;  /* 0x0000000400497c02 */ /* 0x002fce0008000f00 */
.L_x_0:
[----:B------:R-:W2:Y:S02]  /*0170*/  LDCU.64 UR4, c[0x0][0x8b0] ;  /* 0x00011600ff0477ac */ /* 0x000ea40008000a00 */
[----:B--2---:R-:W-:-:S04]  /*0180*/  UISETP.NE.U32.AND UP0, UPT, UR4, URZ, UPT ;  /* 0x000000ff0400728c */ /* 0x004fc8000bf05070 */
[----:B------:R-:W-:-:S09]  /*0190*/  UISETP.NE.AND.EX UP0, UPT, UR5, URZ, UPT, UP0 ;  /* 0x000000ff0500728c */ /* 0x000fd2000bf05300 */
[----:B------:R-:W-:Y:S05]  /*01a0*/  BRA.U UP0, `(.L_x_2) ;  /* 0x0000000100287547 */ /* 0x000fea000b800000 */
[----:B------:R-:W2:Y:S02]  /*01b0*/  LDCU.64 UR4, c[0x0][0x8a8] ;  /* 0x00011500ff0477ac */ /* 0x000ea40008000a00 */
[----:B--2---:R-:W-:-:S04]  /*01c0*/  UISETP.NE.U32.AND UP0, UPT, UR4, URZ, UPT ;  /* 0x000000ff0400728c */ /* 0x004fc8000bf05070 */
[----:B------:R-:W-:-:S09]  /*01d0*/  UISETP.NE.AND.EX UP0, UPT, UR5, URZ, UPT, UP0 ;  /* 0x000000ff0500728c */ /* 0x000fd2000bf05300 */
[----:B------:R-:W-:Y:S05]  /*01e0*/  BRA.U !UP0, `(.L_x_3) ;  /* 0x0000000108107547 */ /* 0x000fea000b800000 */
[----:B------:R-:W2:Y:S01]  /*01f0*/  LDC.64 R70, c[0x0][0x8a8] ;  /* 0x00022a00ff467b82 */ /* 0x000ea20000000a00 */
[----:B------:R-:W2:Y:S02]  /*0200*/  LDCU.64 UR4, c[0x0][0x358] ;  /* 0x00006b00ff0477ac */ /* 0x000ea40008000a00 */
[----:B--2---:R2:W5:Y:S01]  /*0210*/  LDG.E R70, desc[UR4][R70.64] ;  /* 0x0000000446467981 */ /* 0x004562000c1e1900 */
[----:B------:R-:W-:Y:S05]  /*0220*/  BRA `(.L_x_2) ;  /* 0x0000000000087947 */ /* 0x000fea0003800000 */
.L_x_3:
[----:B------:R-:W2:Y:S02]  /*0230*/  LDCU UR4, c[0x0][0x8a0] ;  /* 0x00011400ff0477ac */ /* 0x000ea40008000800 */
[----:B--2---:R-:W-:Y:S02]  /*0240*/  MOV R70, UR4 ;  /* 0x0000000400467c02 */ /* 0x004fe40008000f00 */
.L_x_2:
[----:B------:R-:W-:Y:S01]  /*0250*/  IMAD.U32 R0, RZ, RZ, UR17 ;  /* 0x00000011ff007e24 */ /* 0x000fe2000f8e00ff */
[----:B------:R-:W-:Y:S04]  /*0260*/  BSSY.RECONVERGENT B0, `(.L_x_4) ;  /* 0x000000c000007945 */ /* 0x000fe80003800200 */
[C---:B------:R-:W-:Y:S02]  /*0270*/  ISETP.NE.OR P1, PT, R0.reuse, 0x1, !P3 ;  /* 0x000000010000780c */ /* 0x040fe40005f25670 */
[----:B------:R-:W-:-:S11]  /*0280*/  ISETP.NE.OR P0, PT, R0, 0x3, !P3 ;  /* 0x000000030000780c */ /* 0x000fd60005f05670 */
[----:B------:R-:W-:Y:S05]  /*0290*/  @P1 BRA `(.L_x_5) ;  /* 0x0000000000201947 */ /* 0x000fea0003800000 */
[----:B------:R-:W3:Y:S02]  /*02a0*/  LDCU.64 UR4, c[0x0][0x348] ;  /* 0x00006900ff0477ac */ /* 0x000ee40008000a00 */
[----:B---3--:R-:W-:Y:S02]  /*02b0*/  UIADD3 UR6, UP1, UPT, UR4, 0x80, URZ ;  /* 0x0000008004067890 */ /* 0x008fe4000ff3e0ff */
[----:B------:R-:W-:Y:S02]  /*02c0*/  UIADD3 UR4, UP0, UPT, UR4, 0x180, URZ ;  /* 0x0000018004047890 */ /* 0x000fe4000ff1e0ff */
[----:B------:R-:W-:Y:S02]  /*02d0*/  UIADD3.X UR7, UPT, UPT, URZ, UR5, URZ, UP1, !UPT ;  /* 0x00000005ff077290 */ /* 0x000fe40008ffe4ff */
[----:B------:R-:W-:-:S07]  /*02e0*/  UIADD3.X UR5, UPT, UPT, URZ, UR5, URZ, UP0, !UPT ;  /* 0x00000005ff057290 */ /* 0x000fce00087fe4ff */
[----:B------:R3:W-:Y:S02]  /*02f0*/  UTMACCTL.PF [UR6] ;  /* 0x00000000060079b9 */ /* 0x0007e40008040000 */
[----:B------:R3:W-:Y:S02]  /*0300*/  UTMACCTL.PF [UR4] ;  /* 0x00000000040079b9 */ /* 0x0007e40008040000 */
[----:B---3--:R-:W-:Y:S01]  /*0310*/  NOP ;  /* 0x0000000000007918 */ /* 0x008fe20000000000 */
.L_x_5:
[----:B------:R-:W-:Y:S05]  /*0320*/  BSYNC.RECONVERGENT B0 ;  /* 0x0000000000007941 */ /* 0x000fea0003800200 */
.L_x_4:
[----:B------:R-:W-:Y:S04]  /*0330*/  BSSY.RECONVERGENT B0, `(.L_x_6) ;  /* 0x000000a000007945 */ /* 0x000fe80003800200 */
        /* <DEDUP_REMOVED lines=9> */
.L_x_7:
[----:B------:R-:W-:Y:S05]  /*03d0*/  BSYNC.RECONVERGENT B0 ;  /* 0x0000000000007941 */ /* 0x000fea0003800200 */
.L_x_6:
[----:B------:R-:W3:Y:S01]  /*03e0*/  LDCU.64 UR4, c[0x0][0x888] ;  /* 0x00011100ff0477ac */ /* 0x000ee20008000a00 */
[----:B------:R-:W-:Y:S02]  /*03f0*/  UISETP.EQ.U32.AND UP1, UPT, UR8, URZ, UPT ;  /* 0x000000ff0800728c */ /* 0x000fe4000bf22070 */
[----:B------:R-:W-:Y:S02]  /*0400*/  UPLOP3.LUT UP3, UPT, UPT, UPT, UPT, 0x80, 0x8 ;  /* 0x000000000008789c */ /* 0x000fe40003f6f070 */
[----:B---3--:R-:W-:-:S04]  /*0410*/  UISETP.NE.U32.AND UP0, UPT, UR4, URZ, UPT ;  /* 0x000000ff0400728c */ /* 0x008fc8000bf05070 */
[----:B------:R-:W-:-:S04]  /*0420*/  UISETP.NE.AND.EX UP0, UPT, UR5, URZ, UPT, UP0 ;  /* 0x000000ff0500728c */ /* 0x000fc8000bf05300 */
[----:B------:R-:W-:-:S04]  /*0430*/  UISETP.EQ.OR.EX UP2, UPT, UR9, URZ, !UP0, UP1 ;  /* 0x000000ff0900728c */ /* 0x000fc8000c742710 */
[----:B------:R-:W-:-:S06]  /*0440*/  UP2UR UR4, UPR, URZ, 0x4 ;  /* 0x00000004ff047883 */ /* 0x000fcc0008000000 */
[----:B------:R-:W-:Y:S01]  /*0450*/  MOV R161, UR4 ;  /* 0x0000000400a17c02 */ /* 0x000fe20008000f00 */
[----:B------:R-:W-:Y:S06]  /*0460*/  BRA.U !UP2, `(.L_x_8) ;  /* 0x000000010a207547 */ /* 0x000fec000b800000 */
[----:B------:R-:W-:Y:S01]  /*0470*/  UISETP.NE.U32.AND UP1, UPT, UR8, URZ, UPT ;  /* 0x000000ff0800728c */ /* 0x000fe2000bf25070 */
[----:B-----5:R-:W-:Y:S01]  /*0480*/  FSETP.NEU.AND P0, PT, R73, RZ, PT ;  /* 0x000000ff4900720b */ /* 0x020fe20003f0d000 */
[----:B------:R-:W-:Y:S02]  /*0490*/  USEL UR4, URZ, 0xffffffff, UP0 ;  /* 0xffffffffff047887 */ /* 0x000fe40008000000 */
[----:B------:R-:W-:-:S10]  /*04a0*/  UISETP.NE.AND.EX UP1, UPT, UR9, URZ, UPT, UP1 ;  /* 0x000000ff0900728c */ /* 0x000fd4000bf25310 */
[----:B------:R-:W-:Y:S01]  /*04b0*/  VOTEU.ANY UP0, P0 ;  /* 0x0000000000ff7886 */ /* 0x000fe20000000100 */
[----:B------:R-:W-:-:S04]  /*04c0*/  @!UP1 USEL UR4, URZ, 0xffffffff, UP0 ;  /* 0xffffffffff049887 */ /* 0x000fc80008000000 */
[----:B------:R-:W-:-:S04]  /*04d0*/  ULOP3.LUT UR4, UR4, 0x1, URZ, 0xc0, !UPT ;  /* 0x0000000104047892 */ /* 0x000fc8000f8ec0ff */
[----:B------:R-:W-:-:S11]  /*04e0*/  UISETP.NE.U32.AND UP3, UPT, UR4, 0x1, UPT ;  /* 0x000000010400788c */ /* 0x000fd6000bf65070 */
.L_x_8:
[----:B-1----:R-:W1:Y:S01]  /*04f0*/  SHFL.IDX PT, R2, R159, RZ, 0x1f ;  /* 0x00001fff9f027589 */ /* 0x002e6200000e0000 */
[----:B------:R-:W-:-:S04]  /*0500*/  UISETP.NE.AND UP0, UPT, UR17, 0x2, UPT ;  /* 0x000000021100788c */ /* 0x000fc8000bf05270 */
[----:B------:R-:W-:Y:S01]  /*0510*/  USEL UR48, URZ, 0x1, UP0 ;  /* 0x00000001ff307887 */ /* 0x000fe20008000000 */
[----:B-1----:R-:W-:-:S13]  /*0520*/  ISETP.NE.AND P0, PT, R2, RZ, PT ;  /* 0x000000ff0200720c */ /* 0x002fda0003f05270 */
[----:B------:R-:W-:Y:S05]  /*0530*/  @P0 BRA `(.L_x_9) ;  /* 0x0000000000700947 */ /* 0x000fea0003800000 */
[----:B------:R-:W1:Y:S01]  /*0540*/  S2UR UR4, SR_CgaCtaId ;  /* 0x00000000000479c3 */ /* 0x000e620000008800 */
[----:B------:R-:W-:Y:S01]  /*0550*/  UMOV UR5, 0x400 ;  /* 0x0000040000057882 */ /* 0x000fe20000000000 */
[----:B------:R-:W-:Y:S01]  /*0560*/  UMOV UR8, 0x1 ;  /* 0x0000000100087882 */ /* 0x000fe20000000000 */
[----:B------:R-:W-:Y:S01]  /*0570*/  UMOV UR6, 0x2 ;  /* 0x0000000200067882 */ /* 0x000fe20000000000 */
[----:B------:R-:W-:-:S04]  /*0580*/  UIADD3 UR8, UPT, UPT, -UR8, 0x100000, URZ ;  /* 0x0010000008087890 */ /* 0x000fc8000fffe1ff */
[----:B------:R-:W-:Y:S02]  /*0590*/  USHF.L.U32 UR9, UR8, 0xb, URZ ;  /* 0x0000000b08097899 */ /* 0x000fe400080006ff */
[----:B------:R-:W-:Y:S02]  /*05a0*/  USHF.L.U32 UR8, UR8, 0x1, URZ ;  /* 0x0000000108087899 */ /* 0x000fe400080006ff */
[----:B------:R-:W-:-:S04]  /*05b0*/  UIADD3 UR6, UPT, UPT, -UR6, 0x100000, URZ ;  /* 0x0010000006067890 */ /* 0x000fc8000fffe1ff */
[----:B------:R-:W-:Y:S02]  /*05c0*/  USHF.L.U32 UR7, UR6, 0xb, URZ ;  /* 0x0000000b06077899 */ /* 0x000fe400080006ff */
[----:B------:R-:W-:Y:S01]  /*05d0*/  USHF.L.U32 UR6, UR6, 0x1, URZ ;  /* 0x0000000106067899 */ /* 0x000fe200080006ff */
[----:B------:R-:W-:Y:S01]  /*05e0*/  ELECT P0, URZ, PT ;  /* 0x0000000000ff782f */ /* 0x000fe20003800000 */
[----:B-1----:R-:W-:Y:S01]  /*05f0*/  ULEA UR4, UR4, UR5, 0x18 ;  /* 0x0000000504047291 */ /* 0x002fe2000f8ec0ff */
[----:B------:R-:W1:Y:S11]  /*0600*/  FENCE.VIEW.ASYNC.S ;  /* 0x00000000000073c6 */ /* 0x000e760000000000 */
[----:B-1----:R1:W3:Y:S01]  /*0610*/  SYNCS.EXCH.64 URZ, [UR4], UR8 ;  /* 0x0000000804ff75b2 */ /* 0x0022e20008000100 */
[----:B------:R1:W4:Y:S01]  /*0620*/  SYNCS.EXCH.64 URZ, [UR4+0x38], UR6 ;  /* 0x0000380604ff75b2 */ /* 0x0003220008000100 */
[----:B------:R1:W1:Y:S01]  /*0630*/  SYNCS.EXCH.64 URZ, [UR4+0x8], UR8 ;  /* 0x0000080804ff75b2 */ /* 0x0002620008000100 */
        /* <DEDUP_REMOVED lines=11> */
[----:B------:R-:W-:Y:S01]  /*06f0*/  NOP ;  /* 0x0000000000007918 */ /* 0x000fe20000000000 */
.L_x_9:
[----:B------:R-:W2:Y:S01]  /*0700*/  SHFL.IDX PT, R2, R159, RZ, 0x1f ;  /* 0x00001fff9f027589 */ /* 0x000ea200000e0000 */
[----:B------:R-:W-:Y:S01]  /*0710*/  NOP ;  /* 0x0000000000007918 */ /* 0x000fe20000000000 */
[----:B--2---:R-:W-:-:S13]  /*0720*/  ISETP.NE.AND P0, PT, R2, 0x1, PT ;  /* 0x000000010200780c */ /* 0x004fda0003f05270 */
[----:B------:R-:W-:Y:S05]  /*0730*/  @P0 BRA `(.L_x_10) ;  /* 0x0000000000580947 */ /* 0x000fea0003800000 */
[----:B-1----:R-:W1:Y:S01]  /*0740*/  S2UR UR4, SR_CgaCtaId ;  /* 0x00000000000479c3 */ /* 0x002e620000008800 */
        /* <DEDUP_REMOVED lines=12> */
[----:B-1----:R2:W1:Y:S01]  /*0810*/  SYNCS.EXCH.64 URZ, [UR4+0x70], UR8 ;  /* 0x0000700804ff75b2 */ /* 0x0024620008000100 */
[----:B------:R2:W1:Y:S01]  /*0820*/  SYNCS.EXCH.64 URZ, [UR4+0x90], UR6 ;  /* 0x0000900604ff75b2 */ /* 0x0004620008000100 */
[----:B------:R2:W1:Y:S01]  /*0830*/  SYNCS.EXCH.64 URZ, [UR4+0x78], UR8 ;  /* 0x0000780804ff75b2 */ /* 0x0004620008000100 */
[----:B------:R2:W1:Y:S01]  /*0840*/  SYNCS.EXCH.64 URZ, [UR4+0x98], UR6 ;  /* 0x0000980604ff75b2 */ /* 0x0004620008000100 */
[----:B------:R2:W1:Y:S01]  /*0850*/  SYNCS.EXCH.64 URZ, [UR4+0x80], UR8 ;  /* 0x0000800804ff75b2 */ /* 0x0004620008000100 */
[----:B------:R2:W1:Y:S01]  /*0860*/  SYNCS.EXCH.64 URZ, [UR4+0xa0], UR6 ;  /* 0x0000a00604ff75b2 */ /* 0x0004620008000100 */
[----:B------:R2:W1:Y:S01]  /*0870*/  SYNCS.EXCH.64 URZ, [UR4+0x88], UR8 ;  /* 0x0000880804ff75b2 */ /* 0x0004620008000100 */
[----:B------:R2:W1:Y:S02]  /*0880*/  SYNCS.EXCH.64 URZ, [UR4+0xa8], UR6 ;  /* 0x0000a80604ff75b2 */ /* 0x0004640008000100 */
[----:B--2---:R-:W-:Y:S01]  /*0890*/  NOP ;  /* 0x0000000000007918 */ /* 0x004fe20000000000 */
.L_x_10:
[----:B------:R-:W2:Y:S01]  /*08a0*/  SHFL.IDX PT, R2, R159, RZ, 0x1f ;  /* 0x00001fff9f027589 */ /* 0x000ea200000e0000 */
[----:B------:R-:W-:Y:S01]  /*08b0*/  NOP ;  /* 0x0000000000007918 */ /* 0x000fe20000000000 */
[----:B--2---:R-:W-:-:S13]  /*08c0*/  ISETP.NE.AND P0, PT, R2, 0x3, PT ;  /* 0x000000030200780c */ /* 0x004fda0003f05270 */
[----:B------:R-:W-:Y:S05]  /*08d0*/  @P0 BRA `(.L_x_11) ;  /* 0x0000000000300947 */ /* 0x000fea0003800000 */
[----:B-1----:R-:W1:Y:S01]  /*08e0*/  S2UR UR6, SR_CgaCtaId ;  /* 0x00000000000679c3 */ /* 0x002e620000008800 */
[----:B------:R-:W-:Y:S01]  /*08f0*/  UMOV UR4, 0x400 ;  /* 0x0000040000047882 */ /* 0x000fe20000000000 */
[----:B------:R-:W-:Y:S01]  /*0900*/  UMOV UR5, 0x20 ;  /* 0x0000002000057882 */ /* 0x000fe20000000000 */
[----:B------:R-:W-:Y:S01]  /*0910*/  ELECT P0, URZ, PT ;  /* 0x0000000000ff782f */ /* 0x000fe20003800000 */
[----:B-1----:R-:W-:Y:S02]  /*0920*/  ULEA UR6, UR6, UR4, 0x18 ;  /* 0x0000000406067291 */ /* 0x002fe4000f8ec0ff */
[----:B------:R-:W-:-:S04]  /*0930*/  UIADD3 UR4, UPT, UPT, -UR5, 0x100000, URZ ;  /* 0x0010000005047890 */ /* 0x000fc8000fffe1ff */
[----:B------:R-:W-:Y:S02]  /*0940*/  USHF.L.U32 UR5, UR4, 0xb, URZ ;  /* 0x0000000b04057899 */ /* 0x000fe400080006ff */
[----:B------:R-:W-:Y:S01]  /*0950*/  USHF.L.U32 UR4, UR4, 0x1, URZ ;  /* 0x0000000104047899 */ /* 0x000fe200080006ff */
[----:B------:R-:W1:Y:S11]  /*0960*/  FENCE.VIEW.ASYNC.S ;  /* 0x00000000000073c6 */ /* 0x000e760000000000 */
[----:B-1----:R2:W1:Y:S01]  /*0970*/  SYNCS.EXCH.64 URZ, [UR6+0xb0], UR4 ;  /* 0x0000b00406ff75b2 */ /* 0x0024620008000100 */
[----:B------:R2:W1:Y:S02]  /*0980*/  SYNCS.EXCH.64 URZ, [UR6+0xb8], UR4 ;  /* 0x0000b80406ff75b2 */ /* 0x0004640008000100 */
[----:B--2---:R-:W-:Y:S01]  /*0990*/  NOP ;  /* 0x0000000000007918 */ /* 0x004fe20000000000 */
.L_x_11:
[----:B------:R-:W2:Y:S01]  /*09a0*/  SHFL.IDX PT, R2, R159, RZ, 0x1f ;  /* 0x00001fff9f027589 */ /* 0x000ea200000e0000 */
[----:B------:R-:W-:Y:S01]  /*09b0*/  NOP ;  /* 0x0000000000007918 */ /* 0x000fe20000000000 */
[----:B--2---:R-:W-:-:S13]  /*09c0*/  ISETP.NE.AND P0, PT, R2, 0x4, PT ;  /* 0x000000040200780c */ /* 0x004fda0003f05270 */
[----:B------:R-:W-:Y:S05]  /*09d0*/  @P0 BRA `(.L_x_12) ;  /* 0x00000000004c0947 */ /* 0x000fea0003800000 */
[----:B-1----:R-:W1:Y:S01]  /*09e0*/  S2UR UR6, SR_CgaCtaId ;  /* 0x00000000000679c3 */ /* 0x002e620000008800 */
[----:B------:R-:W-:Y:S01]  /*09f0*/  UMOV UR4, 0x1e0 ;  /* 0x000001e000047882 */ /* 0x000fe20000000000 */
[----:B------:R-:W-:Y:S01]  /*0a00*/  UMOV UR5, 0x400 ;  /* 0x0000040000057882 */ /* 0x000fe20000000000 */
[----:B------:R-:W-:Y:S01]  /*0a10*/  USEL UR4, UR4, 0x1a0, UP3 ;  /* 0x000001a004047887 */ /* 0x000fe20009800000 */
[----:B------:R-:W-:Y:S01]  /*0a20*/  UMOV UR8, 0x1 ;  /* 0x0000000100087882 */ /* 0x000fe20000000000 */
[----:B------:R-:W-:Y:S01]  /*0a30*/  ELECT P0, URZ, PT ;  /* 0x0000000000ff782f */ /* 0x000fe20003800000 */
[----:B------:R-:W-:-:S04]  /*0a40*/  UIADD3 UR8, UPT, UPT, -UR8, 0x100000, URZ ;  /* 0x0010000008087890 */ /* 0x000fc8000fffe1ff */
[----:B------:R-:W-:Y:S02]  /*0a50*/  USHF.L.U32 UR9, UR8, 0xb, URZ ;  /* 0x0000000b08097899 */ /* 0x000fe400080006ff */
[----:B------:R-:W-:Y:S02]  /*0a60*/  USHF.L.U32 UR8, UR8, 0x1, URZ ;  /* 0x0000000108087899 */ /* 0x000fe400080006ff */
[----:B-1----:R-:W-:Y:S02]  /*0a70*/  ULEA UR6, UR6, UR5, 0x18 ;  /* 0x0000000506067291 */ /* 0x002fe4000f8ec0ff */
[----:B------:R-:W-:-:S04]  /*0a80*/  UIADD3 UR4, UPT, UPT, -UR4, 0x100000, URZ ;  /* 0x0010000004047890 */ /* 0x000fc8000fffe1ff */
[----:B------:R-:W-:Y:S02]  /*0a90*/  USHF.L.U32 UR5, UR4, 0xb, URZ ;  /* 0x0000000b04057899 */ /* 0x000fe400080006ff */
[----:B------:R-:W-:Y:S01]  /*0aa0*/  USHF.L.U32 UR4, UR4, 0x1, URZ ;  /* 0x0000000104047899 */ /* 0x000fe200080006ff */
[----:B------:R-:W1:Y:S03]  /*0ab0*/  FENCE.VIEW.ASYNC.S ;  /* 0x00000000000073c6 */ /* 0x000e660000000000 */
[----:B-1----:R2:W1:Y:S08]  /*0ac0*/  SYNCS.EXCH.64 URZ, [UR6+0xc0], UR8 ;  /* 0x0000c00806ff75b2 */ /* 0x0024700008000100 */
[----:B------:R2:W1:Y:S01]  /*0ad0*/  SYNCS.EXCH.64 URZ, [UR6+0xd0], UR4 ;  /* 0x0000d00406ff75b2 */ /* 0x0004620008000100 */
[----:B------:R2:W1:Y:S01]  /*0ae0*/  SYNCS.EXCH.64 URZ, [UR6+0xc8], UR8 ;  /* 0x0000c80806ff75b2 */ /* 0x0004620008000100 */
[----:B------:R2:W1:Y:S02]  /*0af0*/  SYNCS.EXCH.64 URZ, [UR6+0xd8], UR4 ;  /* 0x0000d80406ff75b2 */ /* 0x0004640008000100 */
[----:B--2---:R-:W-:Y:S01]  /*0b00*/  NOP ;  /* 0x0000000000007918 */ /* 0x004fe20000000000 */
.L_x_12:
        /* <DEDUP_REMOVED lines=20> */
[----:B------:R2:W1:Y:S02]  /*0c50*/  SYNCS.EXCH.64 URZ, [UR4+0xf8], UR6 ;  /* 0x0000f80604ff75b2 */ /* 0x0004640008000100 */
[----:B--2---:R-:W-:Y:S01]  /*0c60*/  NOP ;  /* 0x0000000000007918 */ /* 0x004fe20000000000 */
.L_x_13:
[----:B------:R-:W2:Y:S01]  /*0c70*/  SHFL.IDX PT, R2, R159, RZ, 0x1f ;  /* 0x00001fff9f027589 */ /* 0x000ea200000e0000 */
[----:B------:R-:W-:Y:S01]  /*0c80*/  NOP ;  /* 0x0000000000007918 */ /* 0x000fe20000000000 */
[----:B--2---:R-:W-:-:S13]  /*0c90*/  ISETP.NE.AND P0, PT, R2, 0x3, PT ;  /* 0x000000030200780c */ /* 0x004fda0003f05270 */
[----:B------:R-:W-:Y:S05]  /*0ca0*/  @P0 BRA `(.L_x_14) ;  /* 0x0000000000380947 */ /* 0x000fea0003800000 */
[----:B------:R-:W2:Y:S01]  /*0cb0*/  S2UR UR5, SR_CgaCtaId ;  /* 0x00000000000579c3 */ /* 0x000ea20000008800 */
[----:B-1----:R-:W-:Y:S01]  /*0cc0*/  UMOV UR4, 0x400 ;  /* 0x0000040000047882 */ /* 0x002fe20000000000 */
[----:B------:R-:W-:Y:S01]  /*0cd0*/  UMOV UR6, 0x20 ;  /* 0x0000002000067882 */ /* 0x000fe20000000000 */
[----:B------:R-:W-:Y:S01]  /*0ce0*/  ELECT P0, URZ, PT ;  /* 0x0000000000ff782f */ /* 0x000fe20003800000 */
[----:B------:R-:W-:-:S04]  /*0cf0*/  UIADD3 UR6, UPT, UPT, -UR6, 0x100000, URZ ;  /* 0x0010000006067890 */ /* 0x000fc8000fffe1ff */
[----:B------:R-:W-:Y:S02]  /*0d00*/  USHF.L.U32 UR7, UR6, 0xb, URZ ;  /* 0x0000000b06077899 */ /* 0x000fe400080006ff */
[----:B------:R-:W-:Y:S02]  /*0d10*/  USHF.L.U32 UR6, UR6, 0x1, URZ ;  /* 0x0000000106067899 */ /* 0x000fe400080006ff */
[----:B--2---:R-:W-:Y:S01]  /*0d20*/  ULEA UR4, UR5, UR4, 0x18 ;  /* 0x0000000405047291 */ /* 0x004fe2000f8ec0ff */
[----:B------:R-:W1:Y:S11]  /*0d30*/  FENCE.VIEW.ASYNC.S ;  /* 0x00000000000073c6 */ /* 0x000e760000000000 */
[----:B-1----:R2:W1:Y:S01]  /*0d40*/  SYNCS.EXCH.64 URZ, [UR4+0x100], UR6 ;  /* 0x0001000604ff75b2 */ /* 0x0024620008000100 */
[----:B------:R2:W1:Y:S01]  /*0d50*/  SYNCS.EXCH.64 URZ, [UR4+0x110], UR6 ;  /* 0x0001100604ff75b2 */ /* 0x0004620008000100 */
[----:B------:R2:W1:Y:S01]  /*0d60*/  SYNCS.EXCH.64 URZ, [UR4+0x108], UR6 ;  /* 0x0001080604ff75b2 */ /* 0x0004620008000100 */
[----:B------:R2:W1:Y:S02]  /*0d70*/  SYNCS.EXCH.64 URZ, [UR4+0x118], UR6 ;  /* 0x0001180604ff75b2 */ /* 0x0004640008000100 */
[----:B--2---:R-:W-:Y:S01]  /*0d80*/  NOP ;  /* 0x0000000000007918 */ /* 0x004fe20000000000 */
.L_x_14:
[----:B-1----:R-:W1:Y:S01]  /*0d90*/  LDCU UR4, c[0x0][0x36c] ;  /* 0x00006d80ff0477ac */ /* 0x002e620008000800 */
[----:B------:R-:W-:Y:S01]  /*0da0*/  ISETP.NE.OR P3, PT, R0, 0x2, !P3 ;  /* 0x000000020000780c */ /* 0x000fe20005f65670 */
[----:B------:R-:W-:Y:S01]  /*0db0*/  NOP ;  /* 0x0000000000007918 */ /* 0x000fe20000000000 */
[----:B------:R-:W-:Y:S01]  /*0dc0*/  LOP3.LUT R0, R170, 0x1f, RZ, 0xc0, !PT ;  /* 0x0000001faa007812 */ /* 0x000fe200078ec0ff */
[----:B------:R-:W-:Y:S02]  /*0dd0*/  UISETP.NE.AND UP4, UPT, UR17, URZ, UPT ;  /* 0x000000ff1100728c */ /* 0x000fe4000bf85270 */
[----:B-1----:R-:W-:-:S09]  /*0de0*/  UISETP.EQ.U32.AND UP5, UPT, UR4, 0x1, UPT ;  /* 0x000000010400788c */ /* 0x002fd2000bfa2070 */
[----:B------:R-:W-:Y:S05]  /*0df0*/  BRA.U !UP5, `(.L_x_15) ;  /* 0x000000010d087547 */ /* 0x000fea000b800000 */
[----:B---34-:R-:W-:Y:S01]  /*0e00*/  UCGABAR_ARV ;  /* 0x00000000000079c7 */ /* 0x018fe20008000000 */
[----:B------:R-:W-:Y:S05]  /*0e10*/  BRA `(.L_x_16) ;  /* 0x0000000000047947 */ /* 0x000fea0003800000 */
.L_x_15:
[----:B---34-:R-:W-:Y:S01]  /*0e20*/  NOP ;  /* 0x0000000000007918 */ /* 0x018fe20000000000 */
.L_x_16:
[----:B------:R-:W1:Y:S01]  /*0e30*/  S2UR UR7, SR_CTAID.X ;  /* 0x00000000000779c3 */ /* 0x000e620000002500 */
[----:B------:R-:W-:-:S05]  /*0e40*/  CS2R.32 R160, SR_CgaSize ;  /* 0x0000000000a07805 */ /* 0x000fca0000008a00 */
[----:B------:R-:W-:-:S05]  /*0e50*/  IMAD R160, R160, -0xa0, RZ ;  /* 0xffffff60a0a07824 */ /* 0x000fca00078e02ff */
[----:B------:R-:W-:-:S14]  /*0e60*/  R2UR UR5, R160 ;  /* 0x00000000a00572ca */ /* 0x000fdc00000e0000 */
[----:B------:R-:W2:Y:S01]  /*0e70*/  LDCU UR5, c[0x0][UR5+0x2b0] ;  /* 0x00005600050577ac */ /* 0x000ea20008000800 */
[----:B------:R-:W-:-:S05]  /*0e80*/  CS2R.32 R160, SR_CgaSize ;  /* 0x0000000000a07805 */ /* 0x000fca0000008a00 */
[----:B------:R-:W-:-:S05]  /*0e90*/  IMAD R160, R160, -0xa0, RZ ;  /* 0xffffff60a0a07824 */ /* 0x000fca00078e02ff */
[----:B------:R-:W-:-:S14]  /*0ea0*/  R2UR UR4, R160 ;  /* 0x00000000a00472ca */ /* 0x000fdc00000e0000 */
[----:B------:R-:W3:Y:S01]  /*0eb0*/  LDCU UR4, c[0x0][UR4+0x2b4] ;  /* 0x00005680040477ac */ /* 0x000ee20008000800 */
[----:B------:R-:W4:Y:S01]  /*0ec0*/  S2UR UR8, SR_CTAID.Y ;  /* 0x00000000000879c3 */ /* 0x000f220000002600 */
[----:B------:R-:W-:-:S05]  /*0ed0*/  CS2R.32 R160, SR_CgaSize ;  /* 0x0000000000a07805 */ /* 0x000fca0000008a00 */
[----:B------:R-:W-:-:S05]  /*0ee0*/  IMAD R160, R160, -0xa0, RZ ;  /* 0xffffff60a0a07824 */ /* 0x000fca00078e02ff */
[----:B------:R-:W-:-:S14]  /*0ef0*/  R2UR UR9, R160 ;  /* 0x00000000a00972ca */ /* 0x000fdc00000e0000 */
[----:B------:R-:W3:Y:S01]  /*0f00*/  LDCU UR9, c[0x0][UR9+0x2a0] ;  /* 0x00005400090977ac */ /* 0x000ee20008000800 */
[----:B------:R-:W4:Y:S01]  /*0f10*/  LDCU UR21, c[0x0][0xb24] ;  /* 0x00016480ff1577ac */ /* 0x000f220008000800 */
[----:B------:R-:W3:Y:S01]  /*0f20*/  S2UR UR10, SR_CgaCtaId ;  /* 0x00000000000a79c3 */ /* 0x000ee20000008800 */
[----:B------:R-:W-:-:S05]  /*0f30*/  CS2R.32 R160, SR_CgaSize ;  /* 0x0000000000a07805 */ /* 0x000fca0000008a00 */
[----:B------:R-:W-:-:S05]  /*0f40*/  IMAD R160, R160, -0xa0, RZ ;  /* 0xffffff60a0a07824 */ /* 0x000fca00078e02ff */
[----:B------:R-:W-:-:S14]  /*0f50*/  R2UR UR59, R160 ;  /* 0x00000000a03b72ca */ /* 0x000fdc00000e0000 */
[----:B------:R-:W3:Y:S01]  /*0f60*/  LDCU UR59, c[0x0][UR59+0x2a4] ;  /* 0x000054803b3b77ac */ /* 0x000ee20008000800 */
[----:B------:R-:W3:Y:S01]  /*0f70*/  LDCU UR42, c[0x0][0xb24] ;  /* 0x00016480ff2a77ac */ /* 0x000ee20008000800 */
[----:B-1----:R-:W-:Y:S01]  /*0f80*/  I2FP.F32.U32 R3, UR7 ;  /* 0x0000000700037c45 */ /* 0x002fe20008201000 */
[----:B------:R-:W1:Y:S01]  /*0f90*/  S2UR UR36, SR_CTAID.Z ;  /* 0x00000000002479c3 */ /* 0x000e620000002700 */
[----:B------:R-:W1:Y:S03]  /*0fa0*/  LDCU UR27, c[0x0][0xb30] ;  /* 0x00016600ff1b77ac */ /* 0x000e660008000800 */
[----:B--2---:R-:W-:Y:S01]  /*0fb0*/  FMUL R3, R3, UR5 ;  /* 0x0000000503037c20 */ /* 0x004fe20008400000 */
[----:B------:R-:W-:Y:S01]  /*0fc0*/  UMOV UR16, UR7 ;  /* 0x0000000700107c82 */ /* 0x000fe20008000000 */
[----:B----4-:R-:W-:Y:S01]  /*0fd0*/  UISETP.GE.AND UP2, UPT, UR21, 0x1, UPT ;  /* 0x000000011500788c */ /* 0x010fe2000bf46270 */
[----:B------:R-:W-:Y:S01]  /*0fe0*/  I2FP.F32.U32 R2, UR8 ;  /* 0x0000000800027c45 */ /* 0x000fe20008201000 */
[----:B------:R-:W-:-:S02]  /*0ff0*/  UMOV UR20, UR8 ;  /* 0x0000000800147c82 */ /* 0x000fc40008000000 */
[----:B------:R-:W2:Y:S02]  /*1000*/  F2I.U32.TRUNC.NTZ R3, R3 ;  /* 0x0000000300037305 */ /* 0x000ea4000020f000 */
[----:B---3--:R-:W-:Y:S01]  /*1010*/  FMUL R2, R2, UR4 ;  /* 0x0000000402027c20 */ /* 0x008fe20008400000 */
[----:B------:R-:W-:-:S05]  /*1020*/  USHF.L.U32 UR28, UR10, 0xc, URZ ;  /* 0x0000000c0a1c7899 */ /* 0x000fca00080006ff */
[----:B------:R-:W3:Y:S01]  /*1030*/  F2I.U32.TRUNC.NTZ R2, R2 ;  /* 0x0000000200027305 */ /* 0x000ee2000020f000 */
[----:B--2---:R-:W-:Y:S02]  /*1040*/  R2UR UR4, R3 ;  /* 0x00000000030472ca */ /* 0x004fe400000e0000 */
[----:B---3--:R-:W-:Y:S02]  /*1050*/  R2UR UR6, R2 ;  /* 0x00000000020672ca */ /* 0x008fe400000e0000 */
[----:B------:R-:W-:-:S09]  /*1060*/  PRMT R2, RZ, 0x7610, R2 ;  /* 0x00007610ff027816 */ /* 0x000fd20000000002 */
[----:B------:R-:W-:-:S04]  /*1070*/  UIADD3 UR5, UPT, UPT, -UR4, URZ, URZ ;  /* 0x000000ff04057290 */ /* 0x000fc8000fffe1ff */
[----:B------:R-:W-:Y:S02]  /*1080*/  UIMAD UR5, UR9, UR5, UR7 ;  /* 0x00000005090572a4 */ /* 0x000fe4000f8e0207 */
[----:B------:R-:W-:-:S04]  /*1090*/  UIADD3 UR4, UPT, UPT, -UR6, URZ, URZ ;  /* 0x000000ff06047290 */ /* 0x000fc8000fffe1ff */
[----:B------:R-:W-:Y:S01]  /*10a0*/  IMAD.U32 R160, RZ, RZ, UR5 ;  /* 0x00000005ffa07e24 */ /* 0x000fe2000f8e00ff */
[----:B------:R-:W-:Y:S01]  /*10b0*/  UIMAD UR59, UR59, UR4, UR8 ;  /* 0x000000043b3b72a4 */ /* 0x000fe2000f8e0208 */
[----:B-1----:R-:W-:Y:S11]  /*10c0*/  BRA.U UP4, `(.L_x_17) ;  /* 0x0000000104287547 */ /* 0x002ff6000b800000 */
[----:B------:R-:W-:Y:S01]  /*10d0*/  R2UR UR4, R160 ;  /* 0x00000000a00472ca */ /* 0x000fe200000e0000 */
[----:B------:R-:W-:Y:S02]  /*10e0*/  UISETP.NE.AND UP0, UPT, UR59, URZ, UPT ;  /* 0x000000ff3b00728c */ /* 0x000fe4000bf05270 */
[----:B------:R-:W-:-:S10]  /*10f0*/  UISETP.NE.AND UP1, UPT, UR59, 0x1, UPT ;  /* 0x000000013b00788c */ /* 0x000fd4000bf25270 */
[----:B------:R-:W-:-:S04]  /*1100*/  UISETP.EQ.OR UP0, UPT, UR4, URZ, !UP0 ;  /* 0x000000ff0400728c */ /* 0x000fc8000c702670 */
[----:B------:R-:W-:Y:S02]  /*1110*/  USEL UR5, URZ, 0x1, !UP0 ;  /* 0x00000001ff057887 */ /* 0x000fe4000c000000 */
[----:B------:R-:W-:Y:S02]  /*1120*/  UISETP.NE.AND UP0, UPT, UR4, URZ, UPT ;  /* 0x000000ff0400728c */ /* 0x000fe4000bf05270 */
[----:B------:R-:W-:-:S04]  /*1130*/  USEL UR4, URZ, 0x2, UP1 ;  /* 0x00000002ff047887 */ /* 0x000fc80008800000 */
[----:B------:R-:W-:-:S04]  /*1140*/  USEL UR4, UR4, 0x2, UP0 ;  /* 0x0000000204047887 */ /* 0x000fc80008000000 */
[----:B------:R-:W-:-:S06]  /*1150*/  UIADD3 UR4, UPT, UPT, UR5, UR4, URZ ;  /* 0x0000000405047290 */ /* 0x000fcc000fffe0ff */
[----:B------:R-:W-:Y:S02]  /*1160*/  MOV R2, UR4 ;  /* 0x0000000400027c02 */ /* 0x000fe40008000f00 */
.L_x_17:
[----:B------:R-:W-:Y:S05]  /*1170*/  BRA.U !UP2, `(.L_x_18) ;  /* 0x000000010ad47547 */ /* 0x000fea000b800000 */
[----:B------:R-:W1:Y:S01]  /*1180*/  LDCU.128 UR12, c[0x0][0xb10] ;  /* 0x00016200ff0c77ac */ /* 0x000e620008000c00 */
[----:B------:R-:W2:Y:S01]  /*1190*/  LDCU UR6, c[0x0][0x370] ;  /* 0x00006e00ff0677ac */ /* 0x000ea20008000800 */
[----:B------:R-:W3:Y:S01]  /*11a0*/  LDCU UR5, c[0x0][0x374] ;  /* 0x00006e80ff0577ac */ /* 0x000ee20008000800 */
[----:B------:R-:W4:Y:S01]  /*11b0*/  LDCU UR26, c[0x0][0xb0c] ;  /* 0x00016180ff1a77ac */ /* 0x000f220008000800 */
[----:B------:R-:W4:Y:S01]  /*11c0*/  LDCU UR4, c[0x0][0xb20] ;  /* 0x00016400ff0477ac */ /* 0x000f220008000800 */
[----:B------:R-:W4:Y:S01]  /*11d0*/  LDCU.64 UR8, c[0x0][0xb28] ;  /* 0x00016500ff0877ac */ /* 0x000f220008000a00 */
[----:B-1----:R-:W-:Y:S02]  /*11e0*/  UISETP.NE.AND UP0, UPT, UR14, 0x1, UPT ;  /* 0x000000010e00788c */ /* 0x002fe4000bf05270 */
[----:B---3--:R-:W-:Y:S02]  /*11f0*/  UIMAD.WIDE.U32 UR10, UR5, UR15, URZ ;  /* 0x0000000f050a72a5 */ /* 0x008fe4000f8e00ff */
[----:B--2---:R-:W-:-:S02]  /*1200*/  UIMAD.WIDE.U32 UR22, UR6, UR12, URZ ;  /* 0x0000000c061672a5 */ /* 0x004fc4000f8e00ff */
[----:B----4-:R-:W-:Y:S02]  /*1210*/  UISETP.NE.AND UP1, UPT, UR26, 0x1, UPT ;  /* 0x000000011a00788c */ /* 0x010fe4000bf25270 */
[----:B------:R-:W-:Y:S01]  /*1220*/  UISETP.NE.AND UP2, UPT, UR21, 0x1, UPT ;  /* 0x000000011500788c */ /* 0x000fe2000bf45270 */
[----:B------:R-:W-:Y:S02]  /*1230*/  UMOV UR10, UR11 ;  /* 0x0000000b000a7c82 */ /* 0x000fe40008000000 */
[----:B------:R-:W-:Y:S01]  /*1240*/  UMOV UR22, UR23 ;  /* 0x0000001700167c82 */ /* 0x000fe20008000000 */
[----:B------:R-:W-:Y:S02]  /*1250*/  @UP0 USHF.R.U32.HI UR5, URZ, UR4, UR10 ;  /* 0x00000004ff050299 */ /* 0x000fe4000801160a */
[----:B------:R-:W-:Y:S02]  /*1260*/  UIMAD.WIDE.U32 UR24, UR20, UR15, URZ ;  /* 0x0000000f141872a5 */ /* 0x000fe4000f8e00ff */
[----:B------:R-:W-:-:S02]  /*1270*/  UIMAD.WIDE.U32 UR10, UR5, UR8, URZ ;  /* 0x00000008050a72a5 */ /* 0x000fc4000f8e00ff */
[----:B------:R-:W-:Y:S02]  /*1280*/  @UP1 USHF.R.U32.HI UR6, URZ, UR13, UR22 ;  /* 0x0000000dff061299 */ /* 0x000fe40008011616 */
[----:B------:R-:W-:Y:S02]  /*1290*/  UIMAD.WIDE.U32 UR18, UR16, UR12, URZ ;  /* 0x0000000c101272a5 */ /* 0x000fe4000f8e00ff */
[----:B------:R-:W-:Y:S01]  /*12a0*/  UIMAD.WIDE.U32 UR22, UR6, UR8, URZ ;  /* 0x00000008061672a5 */ /* 0x000fe2000f8e00ff */
[----:B------:R-:W-:Y:S01]  /*12b0*/  UMOV UR24, UR25 ;  /* 0x0000001900187c82 */ /* 0x000fe20008000000 */
[----:B------:R-:W-:Y:S01]  /*12c0*/  UMOV UR10, UR11 ;  /* 0x0000000b000a7c82 */ /* 0x000fe20008000000 */
[----:B------:R-:W-:Y:S02]  /*12d0*/  USHF.R.U32.HI UR24, URZ, UR4, UR24 ;  /* 0x00000004ff187299 */ /* 0x000fe40008011618 */
[----:B------:R-:W-:Y:S02]  /*12e0*/  @UP2 USHF.R.U32.HI UR5, URZ, UR9, UR10 ;  /* 0x00000009ff052299 */ /* 0x000fe4000801160a */
[----:B------:R-:W-:Y:S01]  /*12f0*/  UMOV UR7, UR23 ;  /* 0x0000001700077c82 */ /* 0x000fe20008000000 */
[----:B------:R-:W-:Y:S01]  /*1300*/  UMOV UR18, UR19 ;  /* 0x0000001300127c82 */ /* 0x000fe20008000000 */
[----:B------:R-:W-:-:S02]  /*1310*/  @UP2 USHF.R.U32.HI UR6, URZ, UR9, UR7 ;  /* 0x00000009ff062299 */ /* 0x000fc40008011607 */
[----:B------:R-:W-:Y:S02]  /*1320*/  USHF.R.U32.HI UR18, URZ, UR13, UR18 ;  /* 0x0000000dff127299 */ /* 0x000fe40008011612 */
[----:B------:R-:W-:Y:S02]  /*1330*/  USEL UR4, UR20, UR24, !UP0 ;  /* 0x0000001814047287 */ /* 0x000fe4000c000000 */
[----:B------:R-:W-:Y:S02]  /*1340*/  UIMAD UR7, UR5, UR21, URZ ;  /* 0x00000015050772a4 */ /* 0x000fe4000f8e02ff */
[----:B------:R-:W-:Y:S02]  /*1350*/  USEL UR5, UR16, UR18, !UP1 ;  /* 0x0000001210057287 */ /* 0x000fe4000c800000 */
[----:B------:R-:W-:Y:S02]  /*1360*/  UIMAD UR12, UR6, UR21, URZ ;  /* 0x00000015060c72a4 */ /* 0x000fe4000f8e02ff */
[----:B------:R-:W-:-:S02]  /*1370*/  UISETP.GE.AND UP0, UPT, UR4, UR7, UPT ;  /* 0x000000070400728c */ /* 0x000fc4000bf06270 */
[----:B------:R-:W-:Y:S02]  /*1380*/  UIMAD.WIDE.U32 UR10, UR4, UR8, URZ ;  /* 0x00000008040a72a5 */ /* 0x000fe4000f8e00ff */
[----:B------:R-:W-:Y:S02]  /*1390*/  UISETP.GE.OR UP0, UPT, UR5, UR12, UP0 ;  /* 0x0000000c0500728c */ /* 0x000fe40008706670 */
[----:B------:R-:W-:Y:S02]  /*13a0*/  UIMAD.WIDE.U32 UR12, UR5, UR8, URZ ;  /* 0x00000008050c72a5 */ /* 0x000fe4000f8e00ff */
[----:B------:R-:W-:Y:S01]  /*13b0*/  UIADD3 UR10, UPT, UPT, -UR4, URZ, URZ ;  /* 0x000000ff040a7290 */ /* 0x000fe2000fffe1ff */
[----:B------:R-:W-:Y:S01]  /*13c0*/  UMOV UR8, UR11 ;  /* 0x0000000b00087c82 */ /* 0x000fe20008000000 */
[----:B------:R-:W-:Y:S02]  /*13d0*/  UIADD3 UR11, UPT, UPT, -UR5, URZ, URZ ;  /* 0x000000ff050b7290 */ /* 0x000fe4000fffe1ff */
[----:B------:R-:W-:-:S03]  /*13e0*/  USHF.R.U32.HI UR8, URZ, UR9, UR8 ;  /* 0x00000009ff087299 */ /* 0x000fc60008011608 */
[----:B------:R-:W-:Y:S01]  /*13f0*/  @!UP0 UMOV UR7, UR13 ;  /* 0x0000000d00078c82 */ /* 0x000fe20008000000 */
[----:B------:R-:W-:Y:S02]  /*1400*/  UIMAD UR20, UR14, UR10, UR20 ;  /* 0x0000000a0e1472a4 */ /* 0x000fe4000f8e0214 */
[----:B------:R-:W-:Y:S02]  /*1410*/  USEL UR8, UR4, UR8, !UP2 ;  /* 0x0000000804087287 */ /* 0x000fe4000d000000 */
[----:B------:R-:W-:Y:S02]  /*1420*/  @!UP0 USHF.R.U32.HI UR7, URZ, UR9, UR7 ;  /* 0x00000009ff078299 */ /* 0x000fe40008011607 */
[----:B------:R-:W-:Y:S02]  /*1430*/  UIADD3 UR9, UPT, UPT, -UR8, URZ, URZ ;  /* 0x000000ff08097290 */ /* 0x000fe4000fffe1ff */
[----:B------:R-:W-:Y:S02]  /*1440*/  @!UP0 USEL UR7, UR5, UR7, !UP2 ;  /* 0x0000000705078287 */ /* 0x000fe4000d000000 */
[----:B------:R-:W-:-:S02]  /*1450*/  UIMAD UR9, UR21, UR9, UR4 ;  /* 0x00000009150972a4 */ /* 0x000fc4000f8e0204 */
[----:B------:R-:W-:Y:S02]  /*1460*/  @!UP0 UIADD3 UR8, UPT, UPT, UR8, -UR7, URZ ;  /* 0x8000000708088290 */ /* 0x000fe4000fffe0ff */
[----:B------:R-:W-:Y:S02]  /*1470*/  @!UP0 UIMAD UR6, UR9, UR6, UR7 ;  /* 0x00000006090682a4 */ /* 0x000fe4000f8e0207 */
[----:B------:R-:W-:Y:S02]  /*1480*/  @!UP0 UIMAD UR4, UR8, UR21, UR5 ;  /* 0x00000015080482a4 */ /* 0x000fe4000f8e0205 */
[----:B------:R-:W-:Y:S02]  /*1490*/  UIMAD UR16, UR26, UR11, UR16 ;  /* 0x0000000b1a1072a4 */ /* 0x000fe4000f8e0210 */
[----:B------:R-:W-:Y:S01]  /*14a0*/  UIMAD UR20, UR4, UR14, UR20 ;  /* 0x0000000e041472a4 */ /* 0x000fe2000f8e0214 */
[----:B------:R-:W-:Y:S02]  /*14b0*/  @!UP0 UMOV UR5, UR6 ;  /* 0x0000000600058c82 */ /* 0x000fe40008000000 */
[----:B------:R-:W-:-:S12]  /*14c0*/  UIMAD UR16, UR5, UR26, UR16 ;  /* 0x0000001a051072a4 */ /* 0x000fd8000f8e0210 */
.L_x_18:
[----:B------:R-:W-:Y:S02]  /*14d0*/  UISETP.NE.AND UP1, UPT, UR27, 0x1, UPT ;  /* 0x000000011b00788c */ /* 0x000fe4000bf25270 */
[----:B------:R-:W-:Y:S02]  /*14e0*/  UISETP.NE.AND UP0, UPT, UR17, 0x2, UPT ;  /* 0x000000021100788c */ /* 0x000fe4000bf05270 */
[----:B------:R-:W-:-:S05]  /*14f0*/  ULOP3.LUT UR28, UR28, 0x1000, URZ, 0xc0, !UPT ;  /* 0x000010001c1c7892 */ /* 0x000fca000f8ec0ff */
[----:B------:R-:W-:Y:S07]  /*1500*/  BRA.U UP1, `(.L_x_19) ;  /* 0x0000000101447547 */ /* 0x000fee000b800000 */
[----:B------:R-:W1:Y:S01]  /*1510*/  LDCU.128 UR8, c[0x0][0xb10] ;  /* 0x00016200ff0877ac */ /* 0x000e620008000c00 */
[----:B------:R-:W2:Y:S01]  /*1520*/  LDCU UR12, c[0x0][0xb0c] ;  /* 0x00016180ff0c77ac */ /* 0x000ea20008000800 */
[----:B------:R-:W3:Y:S01]  /*1530*/  LDCU UR13, c[0x0][0xb20] ;  /* 0x00016400ff0d77ac */ /* 0x000ee20008000800 */
[----:B-1----:R-:W-:Y:S02]  /*1540*/  UIMAD.WIDE.U32 UR6, UR16, UR8, URZ ;  /* 0x00000008100672a5 */ /* 0x002fe4000f8e00ff */
[----:B------:R-:W-:Y:S02]  /*1550*/  UIMAD.WIDE.U32 UR4, UR20, UR11, URZ ;  /* 0x0000000b140472a5 */ /* 0x000fe4000f8e00ff */
[----:B--2---:R-:W-:Y:S02]  /*1560*/  UISETP.NE.AND UP2, UPT, UR12, 0x1, UPT ;  /* 0x000000010c00788c */ /* 0x004fe4000bf45270 */
[----:B------:R-:W-:Y:S01]  /*1570*/  UISETP.NE.AND UP1, UPT, UR10, 0x1, UPT ;  /* 0x000000010a00788c */ /* 0x000fe2000bf25270 */
[----:B------:R-:W-:-:S02]  /*1580*/  UMOV UR6, UR7 ;  /* 0x0000000700067c82 */ /* 0x000fc40008000000 */
[----:B------:R-:W-:Y:S01]  /*1590*/  UMOV UR4, UR5 ;  /* 0x0000000500047c82 */ /* 0x000fe20008000000 */
[----:B------:R-:W-:Y:S02]  /*15a0*/  USHF.R.U32.HI UR6, URZ, UR9, UR6 ;  /* 0x00000009ff067299 */ /* 0x000fe40008011606 */
[----:B---3--:R-:W-:Y:S02]  /*15b0*/  USHF.R.U32.HI UR4, URZ, UR13, UR4 ;  /* 0x0000000dff047299 */ /* 0x008fe40008011604 */
[----:B------:R-:W-:Y:S02]  /*15c0*/  USEL UR5, UR16, UR6, !UP2 ;  /* 0x0000000610057287 */ /* 0x000fe4000d000000 */
[----:B------:R-:W-:-:S04]  /*15d0*/  USEL UR4, UR20, UR4, !UP1 ;  /* 0x0000000414047287 */ /* 0x000fc8000c800000 */
[----:B------:R-:W-:Y:S02]  /*15e0*/  UIADD3 UR6, UPT, UPT, UR5, -UR4, URZ ;  /* 0x8000000405067290 */ /* 0x000fe4000fffe0ff */
[----:B------:R-:W-:Y:S02]  /*15f0*/  UIADD3 UR4, UPT, UPT, -UR5, UR4, URZ ;  /* 0x0000000405047290 */ /* 0x000fe4000fffe1ff */
[----:B------:R-:W-:Y:S02]  /*1600*/  UIMAD UR20, UR6, UR10, UR20 ;  /* 0x0000000a061472a4 */ /* 0x000fe4000f8e0214 */
[----:B------:R-:W-:-:S12]  /*1610*/  UIMAD UR16, UR4, UR12, UR16 ;  /* 0x0000000c041072a4 */ /* 0x000fd8000f8e0210 */
.L_x_19:
[----:B------:R-:W-:Y:S05]  /*1620*/  BRA.U !UP5, `(.L_x_20) ;  /* 0x000000010d0c7547 */ /* 0x000fea000b800000 */
[----:B------:R-:W-:Y:S01]  /*1630*/  UCGABAR_WAIT ;  /* 0x0000000000007dc7 */ /* 0x000fe20008000000 */
[----:B------:R-:W-:Y:S01]  /*1640*/  CCTL.IVALL ;  /* 0x00000000ff00798f */ /* 0x000fe20002000000 */
[----:B------:R-:W-:Y:S05]  /*1650*/  BRA `(.L_x_21) ;  /* 0x0000000000047947 */ /* 0x000fea0003800000 */
.L_x_20:
[----:B------:R-:W-:Y:S06]  /*1660*/  BAR.SYNC.DEFER_BLOCKING 0x0 ;  /* 0x0000000000007b1d */ /* 0x000fec0000010000 */
.L_x_21:
[----:B------:R-:W-:Y:S05]  /*1670*/  BRA.U UP0, `(.L_x_22) ;  /* 0x0000001500247547 */ /* 0x000fea000b800000 */
[----:B------:R-:W1:Y:S01]  /*1680*/  LDCU UR6, c[0x0][0x38c] ;  /* 0x00007180ff0677ac */ /* 0x000e620008000800 */
[----:B------:R-:W2:Y:S01]  /*1690*/  S2UR UR8, SR_CgaCtaId ;  /* 0x00000000000879c3 */ /* 0x000ea20000008800 */
[----:B------:R-:W-:Y:S01]  /*16a0*/  PLOP3.LUT P1, PT, PT, PT, UP3, 0x80, 0x8 ;  /* 0x000000000008781c */ /* 0x000fe20003f2f038 */
[----:B------:R-:W-:Y:S01]  /*16b0*/  IMAD.MOV.U32 R12, RZ, RZ, 0x1 ;  /* 0x00000001ff0c7424 */ /* 0x000fe200078e00ff */
[----:B------:R-:W-:Y:S01]  /*16c0*/  UMOV UR7, 0x400 ;  /* 0x0000040000077882 */ /* 0x000fe20000000000 */
[----:B------:R-:W-:Y:S01]  /*16d0*/  UISETP.NE.AND UP1, UPT, UR17, URZ, UPT ;  /* 0x000000ff1100728c */ /* 0x000fe2000bf25270 */
[----:B------:R-:W-:Y:S02]  /*16e0*/  ISETP.EQ.OR P2, PT, R0, RZ, P3 ;  /* 0x000000ff0000720c */ /* 0x000fe40001f42670 */
[----:B------:R-:W-:Y:S02]  /*16f0*/  CS2R R10, SRZ ;  /* 0x00000000000a7805 */ /* 0x000fe4000001ff00 */
[----:B------:R-:W-:Y:S01]  /*1700*/  PLOP3.LUT P1, PT, P1, PT, PT, 0x8, 0x80 ;  /* 0x000000000080781c */ /* 0x000fe20000f2e170 */
[----:B------:R-:W-:Y:S01]  /*1710*/  IMAD.MOV.U32 R9, RZ, RZ, RZ ;  /* 0x000000ffff097224 */ /* 0x000fe200078e00ff */
[----:B------:R-:W3:Y:S01]  /*1720*/  LDCU UR40, c[0x0][0x370] ;  /* 0x00006e00ff2877ac */ /* 0x000ee20008000800 */
[----:B------:R-:W-:Y:S01]  /*1730*/  IMAD.MOV.U32 R8, RZ, RZ, 0x1 ;  /* 0x00000001ff087424 */ /* 0x000fe200078e00ff */
[----:B------:R-:W4:Y:S01]  /*1740*/  LDCU.64 UR26, c[0x0][0x348] ;  /* 0x00006900ff1a77ac */ /* 0x000f220008000a00 */
[----:B-1----:R-:W-:-:S02]  /*1750*/  UIADD3 UR5, UPT, UPT, UR6, 0x3f, URZ ;  /* 0x0000003f06057890 */ /* 0x002fc4000fffe0ff */
[----:B------:R-:W-:Y:S02]  /*1760*/  USHF.R.U32.HI UR45, URZ, 0x6, UR28 ;  /* 0x00000006ff2d7899 */ /* 0x000fe4000801161c */
[----:B------:R-:W-:Y:S02]  /*1770*/  USHF.R.S32.HI UR4, URZ, 0x1f, UR5 ;  /* 0x0000001fff047899 */ /* 0x000fe40008011405 */
[----:B------:R-:W-:Y:S02]  /*1780*/  UIADD3 UR46, UPT, UPT, UR6, 0x7e, URZ ;  /* 0x0000007e062e7890 */ /* 0x000fe4000fffe0ff */
[----:B------:R-:W-:Y:S02]  /*1790*/  ULEA.HI UR4, UR4, UR5, URZ, 0x6 ;  /* 0x0000000504047291 */ /* 0x000fe4000f8f30ff */
[----:B--2---:R-:W-:Y:S02]  /*17a0*/  ULEA UR7, UR8, UR7, 0x18 ;  /* 0x0000000708077291 */ /* 0x004fe4000f8ec0ff */
[----:B------:R-:W-:-:S02]  /*17b0*/  USHF.R.S32.HI UR43, URZ, 0x6, UR4 ;  /* 0x00000006ff2b7899 */ /* 0x000fc40008011404 */
[----:B------:R-:W-:Y:S02]  /*17c0*/  UIADD3 UR4, UPT, UPT, UR6, -0x1, URZ ;  /* 0xffffffff06047890 */ /* 0x000fe4000fffe0ff */
[----:B------:R-:W-:Y:S02]  /*17d0*/  UISETP.LT.U32.AND UP0, UPT, UR43, 0x7, UPT ;  /* 0x000000072b00788c */ /* 0x000fe4000bf01070 */
[----:B------:R-:W-:Y:S02]  /*17e0*/  UISETP.GE.U32.AND UP2, UPT, UR4, -0x7f, UPT ;  /* 0xffffff810400788c */ /* 0x000fe4000bf46070 */
[----:B------:R-:W-:Y:S01]  /*17f0*/  USEL UR41, UR43, 0x7, UP0 ;  /* 0x000000072b297887 */ /* 0x000fe20008000000 */
[----:B------:R-:W1:Y:S03]  /*1800*/  LDCU UR39, c[0x0][0x374] ;  /* 0x00006e80ff2777ac */ /* 0x000e660008000800 */
[----:B------:R-:W-:-:S02]  /*1810*/  UIADD3 UR21, UPT, UPT, UR41, -0x1, URZ ;  /* 0xffffffff29157890 */ /* 0x000fc4000fffe0ff */
[----:B------:R-:W-:-:S03]  /*1820*/  USEL UR24, UR48, 0x2, UP1 ;  /* 0x0000000230187887 */ /* 0x000fc60008800000 */
[----:B------:R-:W-:Y:S02]  /*1830*/  @UP2 UIADD3 UR21, UPT, UPT, UR41, URZ, URZ ;  /* 0x000000ff29152290 */ /* 0x000fe4000fffe0ff */
[----:B------:R-:W-:Y:S02]  /*1840*/  UIADD3 UR29, UPT, UPT, UR7, 0xc400, UR28 ;  /* 0x0000c400071d7890 */ /* 0x000fe4000fffe01c */
[----:B------:R-:W-:Y:S02]  /*1850*/  UIADD3 UR44, UPT, UPT, UR43, -UR41, URZ ;  /* 0x800000292b2c7290 */ /* 0x000fe4000fffe0ff */
[----:B------:R-:W-:Y:S01]  /*1860*/  UIADD3 UR21, UPT, UPT, UR21, 0x1, URZ ;  /* 0x0000000115157890 */ /* 0x000fe2000fffe0ff */
[----:B---34-:R-:W-:-:S11]  /*1870*/  UMOV UR5, URZ ;  /* 0x000000ff00057c82 */ /* 0x018fd60008000000 */
.L_x_42:
[----:B------:R-:W2:Y:S02]  /*1880*/  S2UR UR4, SR_CgaCtaId ;  /* 0x00000000000479c3 */ /* 0x000ea40000008800 */
[----:B--2---:R-:W-:-:S09]  /*1890*/  UISETP.NE.AND UP0, UPT, UR4, URZ, UPT ;  /* 0x000000ff0400728c */ /* 0x004fd2000bf05270 */
[----:B-1----:R-:W-:Y:S05]  /*18a0*/  BRA.U UP0, `(.L_x_23) ;  /* 0x0000000100287547 */ /* 0x002fea000b800000 */
[----:B------:R-:W-:Y:S02]  /*18b0*/  LEA R0, R9, UR7, 0x3 ;  /* 0x0000000709007c11 */ /* 0x000fe4000f8e18ff */
[----:B------:R-:W-:-:S04]  /*18c0*/  SHF.L.U32 R3, R8, 0x1f, RZ ;  /* 0x0000001f08037819 */ /* 0x000fc800000006ff */
[----:B------:R-:W2:Y:S02]  /*18d0*/  SYNCS.PHASECHK.TRANS64.TRYWAIT P0, [R0+URZ+0x110], R3 ;  /* 0x00011003000075a7 */ /* 0x000ea400080011ff */
[----:B--2---:R-:W-:Y:S05]  /*18e0*/  @!P0 BRA `(.L_x_24) ;  /* 0x0000009c00c88947 */ /* 0x004fea0003800000 */
.L_x_136:
[----:B------:R3:W-:Y:S01]  /*18f0*/  SYNCS.ARRIVE.TRANS64.A1T0 RZ, [R0+URZ+0x100], RZ ;  /* 0x000100ff00ff79a7 */ /* 0x0007e200081000ff */
[----:B------:R-:W-:-:S05]  /*1900*/  VIADD R9, R9, 0x1 ;  /* 0x0000000109097836 */ /* 0x000fca0000000000 */
[----:B------:R-:W-:-:S04]  /*1910*/  ISETP.NE.AND P0, PT, R9, 0x2, PT ;  /* 0x000000020900780c */ /* 0x000fc80003f05270 */
[----:B--2---:R-:W-:Y:S02]  /*1920*/  SEL R3, RZ, 0x1, P0 ;  /* 0x00000001ff037807 */ /* 0x004fe40000000000 */
[----:B------:R-:W-:Y:S02]  /*1930*/  SEL R9, R9, RZ, P0 ;  /* 0x000000ff09097207 */ /* 0x000fe40000000000 */
[----:B------:R-:W-:-:S07]  /*1940*/  LOP3.LUT R8, R8, R3, RZ, 0x3c, !PT ;  /* 0x0000000308087212 */ /* 0x000fce00078e3cff */
.L_x_23:
[----:B------:R-:W-:Y:S01]  /*1950*/  ULEA UR4, UR5, UR7, 0x3 ;  /* 0x0000000705047291 */ /* 0x000fe2000f8e18ff */
[----:B---3--:R-:W-:Y:S01]  /*1960*/  SHF.L.U32 R0, R12, 0x1f, RZ ;  /* 0x0000001f0c007819 */ /* 0x008fe200000006ff */
[----:B------:R-:W-:Y:S02]  /*1970*/  UISETP.GE.U32.AND UP0, UPT, UR46, 0x7f, UPT ;  /* 0x0000007f2e00788c */ /* 0x000fe4000bf06070 */
[----:B------:R-:W-:Y:S02]  /*1980*/  USHF.L.U32 UR11, UR20, 0x8, URZ ;  /* 0x00000008140b7899 */ /* 0x000fe400080006ff */
[----:B------:R-:W-:Y:S01]  /*1990*/  ULEA UR35, UR16, UR45, 0x7 ;  /* 0x0000002d10237291 */ /* 0x000fe2000f8e38ff */
[----:B------:R-:W-:Y:S02]  /*19a0*/  UMOV UR13, URZ ;  /* 0x000000ff000d7c82 */ /* 0x000fe40008000000 */
[----:B------:R2:W3:Y:S02]  /*19b0*/  SYNCS.PHASECHK.TRANS64.TRYWAIT P0, [UR4+0x38], R0 ;  /* 0x00003800ff0075a7 */ /* 0x0004e40008001104 */
[----:B------:R-:W-:Y:S07]  /*19c0*/  BRA.U !UP0, `(.L_x_25) ;  /* 0x0000000108bc7547 */ /* 0x000fee000b800000 */
[----:B------:R-:W-:Y:S01]  /*19d0*/  UMOV UR6, URZ ;  /* 0x000000ff00067c82 */ /* 0x000fe20008000000 */
[----:B------:R-:W-:-:S05]  /*19e0*/  UMOV UR4, UR5 ;  /* 0x0000000500047c82 */ /* 0x000fca0008000000 */
.L_x_31:
[----:B------:R-:W-:Y:S01]  /*19f0*/  ULEA UR33, UR4, UR7, 0x3 ;  /* 0x0000000704217291 */ /* 0x000fe2000f8e18ff */
[----:B---3--:R-:W-:Y:S01]  /*1a00*/  @!P3 MOV R2, 0x6000 ;  /* 0x000060000002b802 */ /* 0x008fe20000000f00 */
[----:B-1-3--:R-:W-:Y:S10]  /*1a10*/  @P0 BRA `(.L_x_26) ;  /* 0x00000000000c0947 */ /* 0x00aff40003800000 */
[----:B------:R-:W-:-:S04]  /*1a20*/  SHF.L.U32 R3, R12, 0x1f, RZ ;  /* 0x0000001f0c037819 */ /* 0x000fc800000006ff */
[----:B------:R-:W3:Y:S02]  /*1a30*/  SYNCS.PHASECHK.TRANS64.TRYWAIT P0, [UR33+0x38], R3 ;  /* 0x00003803ff0075a7 */ /* 0x000ee40008001121 */
[----:B---3--:R-:W-:Y:S05]  /*1a40*/  @!P0 BRA `(.L_x_27) ;  /* 0x0000009c00848947 */ /* 0x008fea0003800000 */
.L_x_26:
[----:B------:R3:W-:Y:S01]  /*1a50*/  @!P3 SYNCS.ARRIVE.TRANS64 RZ, [UR33], R2 ;  /* 0x00000002ffffb9a7 */ /* 0x0007e20008000021 */
[----:B------:R-:W-:-:S04]  /*1a60*/  ULOP3.LUT UR5, UR24, 0x2, URZ, 0xfc, !UPT ;  /* 0x0000000218057892 */ /* 0x000fc8000f8efcff */
[----:B------:R-:W-:-:S09]  /*1a70*/  UISETP.NE.AND UP0, UPT, UR5, 0x2, UPT ;  /* 0x000000020500788c */ /* 0x000fd2000bf05270 */
[----:B------:R-:W-:Y:S05]  /*1a80*/  BRA.U UP0, `(.L_x_28) ;  /* 0x0000000100047547 */ /* 0x000fea000b800000 */
[----:B-1----:R-:W-:Y:S05]  /*1a90*/  BPT.TRAP 0x1 ;  /* 0x000000040000795c */ /* 0x002fea0000300000 */
.L_x_28:
[----:B------:R-:W-:Y:S04]  /*1aa0*/  BSSY.RECONVERGENT B0, `(.L_x_29) ;  /* 0x0000003000007945 */ /* 0x000fe80003800200 */
[----:B------:R-:W-:Y:S05]  /*1ab0*/  @P2 BRA `(.L_x_30) ;  /* 0x0000000000042947 */ /* 0x000fea0003800000 */
[----:B-1----:R-:W-:Y:S05]  /*1ac0*/  BPT.TRAP 0x1 ;  /* 0x000000040000795c */ /* 0x002fea0000300000 */
.L_x_30:
[----:B-1----:R-:W-:Y:S05]  /*1ad0*/  BSYNC.RECONVERGENT B0 ;  /* 0x0000000000007941 */ /* 0x002fea0003800200 */
.L_x_29:
[----:B------:R-:W-:Y:S02]  /*1ae0*/  UIADD3 UR5, UPT, UPT, UR4, 0x1, URZ ;  /* 0x0000000104057890 */ /* 0x000fe4000fffe0ff */
[----:B------:R-:W-:Y:S02]  /*1af0*/  ULEA UR32, UR4, UR28, 0xd ;  /* 0x0000001c04207291 */ /* 0x000fe4000f8e68ff */
[----:B------:R-:W-:Y:S02]  /*1b00*/  UISETP.NE.AND UP0, UPT, UR5, 0x7, UPT ;  /* 0x000000070500788c */ /* 0x000fe4000bf05270 */
[----:B------:R-:W-:Y:S02]  /*1b10*/  UIADD3 UR16, UP1, UPT, UR26, 0x80, URZ ;  /* 0x000000801a107890 */ /* 0x000fe4000ff3e0ff */
[----:B------:R-:W-:Y:S02]  /*1b20*/  USEL UR9, URZ, 0x1, UP0 ;  /* 0x00000001ff097887 */ /* 0x000fe40008000000 */
[----:B------:R-:W-:-:S02]  /*1b30*/  USEL UR5, UR5, URZ, UP0 ;  /* 0x000000ff05057287 */ /* 0x000fc40008000000 */
[----:B------:R-:W-:Y:S02]  /*1b40*/  UIADD3 UR14, UP0, UPT, UR26, 0x180, URZ ;  /* 0x000001801a0e7890 */ /* 0x000fe4000ff1e0ff */
[----:B------:R-:W-:Y:S01]  /*1b50*/  ULEA UR8, UR5, UR7, 0x3 ;  /* 0x0000000705087291 */ /* 0x000fe2000f8e18ff */
[----:B------:R-:W-:Y:S01]  /*1b60*/  LOP3.LUT R12, R12, UR9, RZ, 0x3c, !PT ;  /* 0x000000090c0c7c12 */ /* 0x000fe2000f8e3cff */
[----:B------:R-:W-:Y:S02]  /*1b70*/  USHF.L.U32 UR34, UR6, 0x6, URZ ;  /* 0x0000000606227899 */ /* 0x000fe400080006ff */
[----:B------:R-:W-:Y:S01]  /*1b80*/  UIADD3.X UR17, UPT, UPT, URZ, UR27, URZ, UP1, !UPT ;  /* 0x0000001bff117290 */ /* 0x000fe20008ffe4ff */
[----:B--2---:R-:W-:Y:S01]  /*1b90*/  SHF.L.U32 R0, R12, 0x1f, RZ ;  /* 0x0000001f0c007819 */ /* 0x004fe200000006ff */
[----:B------:R-:W-:Y:S02]  /*1ba0*/  UIADD3 UR32, UPT, UPT, UR7, 0xc400, UR32 ;  /* 0x0000c40007207890 */ /* 0x000fe4000fffe020 */
[----:B------:R-:W-:Y:S01]  /*1bb0*/  UIADD3.X UR15, UPT, UPT, URZ, UR27, URZ, UP0, !UPT ;  /* 0x0000001bff0f7290 */ /* 0x000fe200087fe4ff */
[----:B------:R4:W1:Y:S01]  /*1bc0*/  SYNCS.PHASECHK.TRANS64.TRYWAIT P0, [UR8+0x38], R0 ;  /* 0x00003800ff0075a7 */ /* 0x0008620008001108 */
[----:B------:R-:W-:Y:S01]  /*1bd0*/  ULEA UR8, UR4, UR7, 0xe ;  /* 0x0000000704087291 */ /* 0x000fe2000f8e70ff */
[----:B------:R-:W-:Y:S01]  /*1be0*/  UMOV UR13, 0x30000 ;  /* 0x00030000000d7882 */ /* 0x000fe20000000000 */
[----:B------:R-:W-:-:S02]  /*1bf0*/  UMOV UR18, 0x0 ;  /* 0x0000000000127882 */ /* 0x000fc40000000000 */
[----:B------:R-:W-:Y:S01]  /*1c00*/  UIADD3 UR8, UPT, UPT, UR8, 0x1a400, URZ ;  /* 0x0001a40008087890 */ /* 0x000fe2000fffe0ff */
[----:B------:R-:W-:Y:S01]  /*1c10*/  UMOV UR19, 0x10000000 ;  /* 0x1000000000137882 */ /* 0x000fe20000000000 */
[----:B------:R-:W-:Y:S01]  /*1c20*/  UMOV UR12, UR36 ;  /* 0x00000024000c7c82 */ /* 0x000fe20008000000 */
[----:B------:R-:W-:Y:S01]  /*1c30*/  UMOV UR9, UR33 ;  /* 0x0000002100097c82 */ /* 0x000fe20008000000 */
[----:B------:R-:W-:Y:S01]  /*1c40*/  UMOV UR10, UR34 ;  /* 0x00000022000a7c82 */ /* 0x000fe20008000000 */
[----:B------:R2:W-:Y:S01]  /*1c50*/  UTMALDG.3D.MULTICAST [UR32], [UR16], UR13, desc[UR18] ;  /* 0x00001220100073b4 */ /* 0x0005e2000801180d */
[----:B------:R-:W-:Y:S01]  /*1c60*/  UIADD3 UR6, UPT, UPT, UR6, 0x1, URZ ;  /* 0x0000000106067890 */ /* 0x000fe2000fffe0ff */
[----:B------:R-:W-:-:S03]  /*1c70*/  UMOV UR4, UR5 ;  /* 0x0000000500047c82 */ /* 0x000fc60008000000 */
[----:B------:R-:W-:Y:S01]  /*1c80*/  UISETP.NE.AND UP0, UPT, UR6, UR21, UPT ;  /* 0x000000150600728c */ /* 0x000fe2000bf05270 */
[----:B------:R4:W-:Y:S01]  /*1c90*/  UTMALDG.3D [UR8], [UR14], desc[UR18] ;  /* 0x000012080e0075b4 */ /* 0x0009e20008011000 */
[----:B--2---:R-:W-:-:S07]  /*1ca0*/  UMOV UR13, UR21 ;  /* 0x00000015000d7c82 */ /* 0x004fce0008000000 */
[----:B----4-:R-:W-:Y:S05]  /*1cb0*/  BRA.U UP0, `(.L_x_31) ;  /* 0xfffffffd004c7547 */ /* 0x010fea000b83ffff */
.L_x_25:
[----:B------:R-:W-:Y:S01]  /*1cc0*/  ULEA UR4, UR5, UR7, 0x3 ;  /* 0x0000000705047291 */ /* 0x000fe2000f8e18ff */
[----:B--2---:R-:W-:Y:S01]  /*1cd0*/  SHF.L.U32 R0, R12, 0x1f, RZ ;  /* 0x0000001f0c007819 */ /* 0x004fe200000006ff */
[----:B------:R-:W-:Y:S01]  /*1ce0*/  @!P1 SYNCS.ARRIVE.TRANS64.A1T0 RZ, [UR7+0xb8], RZ ;  /* 0x0000b8ffffff99a7 */ /* 0x000fe20008100007 */
[----:B------:R-:W-:-:S06]  /*1cf0*/  UISETP.GT.AND UP0, UPT, UR43, UR41, UPT ;  /* 0x000000292b00728c */ /* 0x000fcc000bf04270 */
[----:B-1-3--:R1:W2:Y:S03]  /*1d00*/  SYNCS.PHASECHK.TRANS64.TRYWAIT P0, [UR4+0x38], R0 ;  /* 0x00003800ff0075a7 */ /* 0x00a2a60008001104 */
[----:B------:R-:W-:Y:S05]  /*1d10*/  BRA.U !UP0, `(.L_x_32) ;  /* 0x0000000108bc7547 */ /* 0x000fea000b800000 */
[----:B------:R-:W-:Y:S01]  /*1d20*/  UIADD3 UR25, UPT, UPT, UR44, UR13, URZ ;  /* 0x0000000d2c197290 */ /* 0x000fe2000fffe0ff */
[----:B------:R-:W-:-:S11]  /*1d30*/  UMOV UR4, UR5 ;  /* 0x0000000500047c82 */ /* 0x000fd60008000000 */
.L_x_38:
[----:B------:R-:W-:Y:S01]  /*1d40*/  ULEA UR17, UR4, UR7, 0x3 ;  /* 0x0000000704117291 */ /* 0x000fe2000f8e18ff */
[----:B--2---:R-:W-:Y:S01]  /*1d50*/  @!P3 MOV R2, 0x6000 ;  /* 0x000060000002b802 */ /* 0x004fe20000000f00 */
[----:B--2-4-:R-:W-:Y:S10]  /*1d60*/  @P0 BRA `(.L_x_33) ;  /* 0x00000000000c0947 */ /* 0x014ff40003800000 */
[----:B------:R-:W-:-:S04]  /*1d70*/  SHF.L.U32 R3, R12, 0x1f, RZ ;  /* 0x0000001f0c037819 */ /* 0x000fc800000006ff */
[----:B------:R-:W2:Y:S02]  /*1d80*/  SYNCS.PHASECHK.TRANS64.TRYWAIT P0, [UR17+0x38], R3 ;  /* 0x00003803ff0075a7 */ /* 0x000ea40008001111 */
[----:B--2---:R-:W-:Y:S05]  /*1d90*/  @!P0 BRA `(.L_x_34) ;  /* 0x0000009800c88947 */ /* 0x004fea0003800000 */
.L_x_33:
[----:B------:R2:W-:Y:S01]  /*1da0*/  @!P3 SYNCS.ARRIVE.TRANS64 RZ, [UR17], R2 ;  /* 0x00000002ffffb9a7 */ /* 0x0005e20008000011 */
[----:B------:R-:W-:-:S04]  /*1db0*/  ULOP3.LUT UR5, UR24, 0x2, URZ, 0xfc, !UPT ;  /* 0x0000000218057892 */ /* 0x000fc8000f8efcff */
[----:B------:R-:W-:-:S09]  /*1dc0*/  UISETP.NE.AND UP0, UPT, UR5, 0x2, UPT ;  /* 0x000000020500788c */ /* 0x000fd2000bf05270 */
[----:B------:R-:W-:Y:S05]  /*1dd0*/  BRA.U UP0, `(.L_x_35) ;  /* 0x0000000100047547 */ /* 0x000fea000b800000 */
[----:B------:R-:W-:Y:S05]  /*1de0*/  BPT.TRAP 0x1 ;  /* 0x000000040000795c */ /* 0x000fea0000300000 */
.L_x_35:
[----:B------:R-:W-:Y:S04]  /*1df0*/  BSSY.RECONVERGENT B0, `(.L_x_36) ;  /* 0x0000003000007945 */ /* 0x000fe80003800200 */
[----:B------:R-:W-:Y:S05]  /*1e00*/  @P2 BRA `(.L_x_37) ;  /* 0x0000000000042947 */ /* 0x000fea0003800000 */
[----:B------:R-:W-:Y:S05]  /*1e10*/  BPT.TRAP 0x1 ;  /* 0x000000040000795c */ /* 0x000fea0000300000 */
.L_x_37:
[----:B------:R-:W-:Y:S05]  /*1e20*/  BSYNC.RECONVERGENT B0 ;  /* 0x0000000000007941 */ /* 0x000fea0003800200 */
.L_x_36:
[----:B------:R-:W-:Y:S02]  /*1e30*/  UIADD3 UR5, UPT, UPT, UR4, 0x1, URZ ;  /* 0x0000000104057890 */ /* 0x000fe4000fffe0ff */
[----:B------:R-:W-:Y:S02]  /*1e40*/  UIADD3 UR14, UP1, UPT, UR26, 0x80, URZ ;  /* 0x000000801a0e7890 */ /* 0x000fe4000ff3e0ff */
[----:B------:R-:W-:Y:S02]  /*1e50*/  UISETP.NE.AND UP0, UPT, UR5, 0x7, UPT ;  /* 0x000000070500788c */ /* 0x000fe4000bf05270 */
[----:B------:R-:W-:Y:S02]  /*1e60*/  USHF.L.U32 UR18, UR13, 0x6, URZ ;  /* 0x000000060d127899 */ /* 0x000fe400080006ff */
[----:B------:R-:W-:Y:S02]  /*1e70*/  USEL UR8, URZ, 0x1, UP0 ;  /* 0x00000001ff087887 */ /* 0x000fe40008000000 */
[----:B------:R-:W-:-:S02]  /*1e80*/  USEL UR5, UR5, URZ, UP0 ;  /* 0x000000ff05057287 */ /* 0x000fc40008000000 */
[----:B------:R-:W-:Y:S02]  /*1e90*/  UIADD3 UR22, UP0, UPT, UR26, 0x180, URZ ;  /* 0x000001801a167890 */ /* 0x000fe4000ff1e0ff */
[----:B------:R-:W-:Y:S01]  /*1ea0*/  LOP3.LUT R12, R12, UR8, RZ, 0x3c, !PT ;  /* 0x000000080c0c7c12 */ /* 0x000fe2000f8e3cff */
[----:B------:R-:W-:Y:S02]  /*1eb0*/  ULEA UR6, UR5, UR7, 0x3 ;  /* 0x0000000705067291 */ /* 0x000fe4000f8e18ff */
[----:B------:R-:W-:Y:S01]  /*1ec0*/  ULEA UR8, UR4, UR7, 0xe ;  /* 0x0000000704087291 */ /* 0x000fe2000f8e70ff */
[----:B-1----:R-:W-:Y:S01]  /*1ed0*/  SHF.L.U32 R0, R12, 0x1f, RZ ;  /* 0x0000001f0c007819 */ /* 0x002fe200000006ff */
[----:B------:R-:W-:Y:S02]  /*1ee0*/  ULEA UR16, UR4, UR29, 0xd ;  /* 0x0000001d04107291 */ /* 0x000fe4000f8e68ff */
[----:B------:R-:W-:Y:S02]  /*1ef0*/  UIADD3.X UR15, UPT, UPT, URZ, UR27, URZ, UP1, !UPT ;  /* 0x0000001bff0f7290 */ /* 0x000fe40008ffe4ff */
[----:B------:R-:W-:Y:S01]  /*1f00*/  UIADD3 UR8, UPT, UPT, UR8, 0x1a400, URZ ;  /* 0x0001a40008087890 */ /* 0x000fe2000fffe0ff */
[----:B------:R3:W4:Y:S01]  /*1f10*/  SYNCS.PHASECHK.TRANS64.TRYWAIT P0, [UR6+0x38], R0 ;  /* 0x00003800ff0075a7 */ /* 0x0007220008001106 */
[----:B------:R-:W-:Y:S01]  /*1f20*/  UIADD3.X UR23, UPT, UPT, URZ, UR27, URZ, UP0, !UPT ;  /* 0x0000001bff177290 */ /* 0x000fe200087fe4ff */
[----:B------:R-:W-:Y:S01]  /*1f30*/  UMOV UR6, 0x30000 ;  /* 0x0003000000067882 */ /* 0x000fe20000000000 */
[----:B------:R-:W-:Y:S01]  /*1f40*/  UMOV UR30, 0x0 ;  /* 0x00000000001e7882 */ /* 0x000fe20000000000 */
[----:B------:R-:W-:Y:S01]  /*1f50*/  UMOV UR31, 0x10000000 ;  /* 0x10000000001f7882 */ /* 0x000fe20000000000 */
[----:B------:R-:W-:Y:S01]  /*1f60*/  UMOV UR19, UR35 ;  /* 0x0000002300137c82 */ /* 0x000fe20008000000 */
[----:B------:R-:W-:Y:S01]  /*1f70*/  UMOV UR20, UR36 ;  /* 0x0000002400147c82 */ /* 0x000fe20008000000 */
[----:B------:R-:W-:Y:S01]  /*1f80*/  UMOV UR12, UR36 ;  /* 0x00000024000c7c82 */ /* 0x000fe20008000000 */
[----:B------:R-:W-:Y:S01]  /*1f90*/  UMOV UR9, UR17 ;  /* 0x0000001100097c82 */ /* 0x000fe20008000000 */
[----:B------:R-:W-:Y:S01]  /*1fa0*/  UMOV UR10, UR18 ;  /* 0x00000012000a7c82 */ /* 0x000fe20008000000 */
[----:B------:R3:W-:Y:S01]  /*1fb0*/  UTMALDG.3D.MULTICAST [UR16], [UR14], UR6, desc[UR30] ;  /* 0x00001e100e0073b4 */ /* 0x0007e20008011806 */
[----:B------:R-:W-:Y:S01]  /*1fc0*/  UIADD3 UR13, UPT, UPT, UR13, 0x1, URZ ;  /* 0x000000010d0d7890 */ /* 0x000fe2000fffe0ff */
[----:B------:R-:W-:-:S03]  /*1fd0*/  UMOV UR4, UR5 ;  /* 0x0000000500047c82 */ /* 0x000fc60008000000 */
[----:B------:R-:W-:Y:S01]  /*1fe0*/  UISETP.NE.AND UP0, UPT, UR13, UR25, UPT ;  /* 0x000000190d00728c */ /* 0x000fe2000bf05270 */
[----:B------:R3:W-:Y:S08]  /*1ff0*/  UTMALDG.3D [UR8], [UR22], desc[UR30] ;  /* 0x00001e08160075b4 */ /* 0x0007f00008011000 */
[----:B---3--:R-:W-:Y:S05]  /*2000*/  BRA.U UP0, `(.L_x_38) ;  /* 0xfffffffd004c7547 */ /* 0x008fea000b83ffff */
.L_x_32:
[C---:B------:R-:W-:Y:S01]  /*2010*/  LEA R3, R11.reuse, UR7, 0x3 ;  /* 0x000000070b037c11 */ /* 0x040fe2000f8e18ff */
[----:B------:R-:W-:Y:S01]  /*2020*/  NOP ;  /* 0x0000000000007918 */ /* 0x000fe20000000000 */
[----:B-1----:R-:W-:Y:S02]  /*2030*/  SHF.L.U32 R0, R10, 0x1f, RZ ;  /* 0x0000001f0a007819 */ /* 0x002fe400000006ff */
[----:B------:R-:W-:Y:S02]  /*2040*/  LEA R5, R11, UR7, 0x4 ;  /* 0x000000070b057c11 */ /* 0x000fe4000f8e20ff */
[----:B--2-4-:R-:W1:Y:S02]  /*2050*/  SYNCS.PHASECHK.TRANS64.TRYWAIT P0, [R3+URZ+0xc0], R0 ;  /* 0x0000c000030075a7 */ /* 0x014e6400080011ff */
[----:B-1----:R-:W-:Y:S05]  /*2060*/  @!P0 BRA `(.L_x_39) ;  /* 0x00000098002c8947 */ /* 0x002fea0003800000 */
.L_x_139:
[----:B------:R-:W2:Y:S01]  /*2070*/  LDS.128 R4, [R5+0x130] ;  /* 0x0001300005047984 */ /* 0x000ea20000000c00 */
[----:B------:R-:W-:Y:S01]  /*2080*/  UISETP.GE.AND UP0, UPT, UR42, 0x1, UPT ;  /* 0x000000012a00788c */ /* 0x000fe2000bf06270 */
[----:B------:R-:W-:Y:S01]  /*2090*/  @!PT LDS RZ, [RZ] ;  /* 0x00000000fffff984 */ /* 0x000fe20000000800 */
[----:B------:R-:W-:Y:S01]  /*20a0*/  @!PT LDS RZ, [RZ] ;  /* 0x00000000fffff984 */ /* 0x000fe20000000800 */
[----:B------:R-:W-:Y:S01]  /*20b0*/  @!PT LDS RZ, [RZ] ;  /* 0x00000000fffff984 */ /* 0x000fe20000000800 */
[----:B------:R-:W-:Y:S01]  /*20c0*/  @!PT LDS RZ, [RZ] ;  /* 0x00000000fffff984 */ /* 0x000fe20000000800 */
[----:B------:R3:W-:Y:S06]  /*20d0*/  MEMBAR.ALL.CTA ;  /* 0x0000000000007992 */ /* 0x0007ec0000008000 */
[----:B---3--:R-:W3:Y:S01]  /*20e0*/  FENCE.VIEW.ASYNC.S ;  /* 0x00000000000073c6 */ /* 0x008ee20000000000 */
[----:B--2---:R-:W-:-:S13]  /*20f0*/  LOP3.LUT P0, RZ, R6, 0x1, RZ, 0xc0, !PT ;  /* 0x0000000106ff7812 */ /* 0x004fda000780c0ff */
[----:B---3--:R-:W-:Y:S01]  /*2100*/  VOTEU.ANY UP1, P0 ;  /* 0x0000000000ff7886 */ /* 0x008fe20000020100 */
[----:B------:R-:W-:-:S13]  /*2110*/  PLOP3.LUT P0, PT, PT, PT, UP1, 0x80, 0x8 ;  /* 0x000000000008781c */ /* 0x000fda0003f0f018 */
[----:B-1----:R-:W-:Y:S02]  /*2120*/  @P0 LOP3.LUT R0, R5, 0xffff, RZ, 0xc0, !PT ;  /* 0x0000ffff05000812 */ /* 0x002fe400078ec0ff */
[----:B------:R-:W-:Y:S02]  /*2130*/  @P0 MOV R2, R4 ;  /* 0x0000000400020202 */ /* 0x000fe40000000f00 */
[----:B------:R-:W-:Y:S01]  /*2140*/  @P0 R2UR UR6, R0 ;  /* 0x00000000000602ca */ /* 0x000fe200000e0000 */
[----:B------:R-:W-:Y:S01]  /*2150*/  VIADD R0, R3, 0xd0 ;  /* 0x000000d003007836 */ /* 0x000fe20000000000 */
[----:B------:R-:W-:Y:S02]  /*2160*/  @P0 SHF.R.U32.HI R4, RZ, 0x10, R5 ;  /* 0x00000010ff040819 */ /* 0x000fe40000011605 */
[----:B------:R-:W-:Y:S02]  /*2170*/  @P0 R2UR UR8, R2 ;  /* 0x00000000020802ca */ /* 0x000fe400000e0000 */
[----:B------:R-:W-:-:S02]  /*2180*/  PRMT R0, RZ, 0x654, R0 ;  /* 0x00000654ff007816 */ /* 0x000fc40000000000 */
[----:B------:R-:W-:Y:S02]  /*2190*/  @P0 R2UR UR4, R4 ;  /* 0x00000000040402ca */ /* 0x000fe400000e0000 */
[----:B------:R1:W-:Y:S03]  /*21a0*/  SYNCS.ARRIVE.TRANS64.RED.A1T0 RZ, [R0+URZ], RZ ;  /* 0x000000ff00ff79a7 */ /* 0x0003e600081004ff */
[----:B------:R-:W-:-:S04]  /*21b0*/  @UP1 UMOV UR37, UR6 ;  /* 0x0000000600251c82 */ /* 0x000fc80008000000 */
[----:B------:R-:W-:-:S04]  /*21c0*/  @UP1 UMOV UR38, UR8 ;  /* 0x0000000800261c82 */ /* 0x000fc80008000000 */
[----:B------:R-:W-:Y:S01]  /*21d0*/  @UP1 UMOV UR36, UR4 ;  /* 0x0000000400241c82 */ /* 0x000fe20008000000 */
[----:B------:R-:W-:Y:S05]  /*21e0*/  BRA.U !UP0, `(.L_x_40) ;  /* 0x0000000108d47547 */ /* 0x000fea000b800000 */
[----:B------:R-:W2:Y:S01]  /*21f0*/  LDCU.128 UR12, c[0x0][0xb10] ;  /* 0x00016200ff0c77ac */ /* 0x000ea20008000c00 */
[----:B------:R-:W3:Y:S01]  /*2200*/  LDCU UR25, c[0x0][0xb20] ;  /* 0x00016400ff1977ac */ /* 0x000ee20008000800 */
[----:B------:R-:W4:Y:S01]  /*2210*/  LDCU UR20, c[0x0][0xb0c] ;  /* 0x00016180ff1477ac */ /* 0x000f220008000800 */
[----:B------:R-:W1:Y:S01]  /*2220*/  LDCU.64 UR10, c[0x0][0xb28] ;  /* 0x00016500ff0a77ac */ /* 0x000e620008000a00 */
[----:B------:R-:W-:Y:S02]  /*2230*/  UISETP.NE.AND UP3, UPT, UR42, 0x1, UPT ;  /* 0x000000012a00788c */ /* 0x000fe4000bf65270 */
[----:B--2---:R-:W-:Y:S02]  /*2240*/  UIMAD.WIDE.U32 UR16, UR39, UR15, URZ ;  /* 0x0000000f271072a5 */ /* 0x004fe4000f8e00ff */
[----:B------:R-:W-:Y:S02]  /*2250*/  UIMAD.WIDE.U32 UR8, UR40, UR12, URZ ;  /* 0x0000000c280872a5 */ /* 0x000fe4000f8e00ff */
[----:B------:R-:W-:-:S02]  /*2260*/  UISETP.NE.AND UP0, UPT, UR14, 0x1, UPT ;  /* 0x000000010e00788c */ /* 0x000fc4000bf05270 */
[----:B------:R-:W-:Y:S01]  /*2270*/  UIMAD.WIDE.U32 UR22, UR37, UR15, URZ ;  /* 0x0000000f251672a5 */ /* 0x000fe2000f8e00ff */
[----:B------:R-:W-:Y:S02]  /*2280*/  UMOV UR16, UR17 ;  /* 0x0000001100107c82 */ /* 0x000fe40008000000 */
[----:B------:R-:W-:Y:S01]  /*2290*/  UMOV UR8, UR9 ;  /* 0x0000000900087c82 */ /* 0x000fe20008000000 */
[----:B---3--:R-:W-:Y:S02]  /*22a0*/  USHF.R.U32.HI UR16, URZ, UR25, UR16 ;  /* 0x00000019ff107299 */ /* 0x008fe40008011610 */
[----:B----4-:R-:W-:Y:S02]  /*22b0*/  UISETP.NE.AND UP2, UPT, UR20, 0x1, UPT ;  /* 0x000000011400788c */ /* 0x010fe4000bf45270 */
[----:B------:R-:W-:Y:S02]  /*22c0*/  USHF.R.U32.HI UR8, URZ, UR13, UR8 ;  /* 0x0000000dff087299 */ /* 0x000fe40008011608 */
[----:B------:R-:W-:-:S02]  /*22d0*/  USEL UR6, UR39, UR16, !UP0 ;  /* 0x0000001027067287 */ /* 0x000fc4000c000000 */
[----:B------:R-:W-:Y:S02]  /*22e0*/  USEL UR8, UR40, UR8, !UP2 ;  /* 0x0000000828087287 */ /* 0x000fe4000d000000 */
[----:B-1----:R-:W-:Y:S01]  /*22f0*/  UIMAD.WIDE.U32 UR16, UR6, UR10, URZ ;  /* 0x0000000a061072a5 */ /* 0x002fe2000f8e00ff */
[----:B------:R-:W-:Y:S01]  /*2300*/  UMOV UR4, UR23 ;  /* 0x0000001700047c82 */ /* 0x000fe20008000000 */
[----:B------:R-:W-:Y:S02]  /*2310*/  UIMAD.WIDE.U32 UR18, UR38, UR12, URZ ;  /* 0x0000000c261272a5 */ /* 0x000fe4000f8e00ff */
[----:B------:R-:W-:-:S03]  /*2320*/  UIMAD.WIDE.U32 UR22, UR8, UR10, URZ ;  /* 0x0000000a081672a5 */ /* 0x000fc6000f8e00ff */
[----:B------:R-:W-:Y:S01]  /*2330*/  UMOV UR16, UR17 ;  /* 0x0000001100107c82 */ /* 0x000fe20008000000 */
[----:B------:R-:W-:Y:S02]  /*2340*/  USHF.R.U32.HI UR4, URZ, UR25, UR4 ;  /* 0x00000019ff047299 */ /* 0x000fe40008011604 */
[----:B------:R-:W-:Y:S01]  /*2350*/  @UP3 USHF.R.U32.HI UR6, URZ, UR11, UR16 ;  /* 0x0000000bff063299 */ /* 0x000fe20008011610 */
[----:B------:R-:W-:Y:S01]  /*2360*/  UMOV UR18, UR19 ;  /* 0x0000001300127c82 */ /* 0x000fe20008000000 */
[----:B------:R-:W-:Y:S01]  /*2370*/  UMOV UR22, UR23 ;  /* 0x0000001700167c82 */ /* 0x000fe20008000000 */
[----:B------:R-:W-:Y:S02]  /*2380*/  USHF.R.U32.HI UR13, URZ, UR13, UR18 ;  /* 0x0000000dff0d7299 */ /* 0x000fe40008011612 */
[----:B------:R-:W-:Y:S02]  /*2390*/  USEL UR4, UR37, UR4, !UP0 ;  /* 0x0000000425047287 */ /* 0x000fe4000c000000 */
[----:B------:R-:W-:-:S02]  /*23a0*/  @UP3 USHF.R.U32.HI UR8, URZ, UR11, UR22 ;  /* 0x0000000bff083299 */ /* 0x000fc40008011616 */
[----:B------:R-:W-:Y:S02]  /*23b0*/  UIMAD UR9, UR42, UR6, URZ ;  /* 0x000000062a0972a4 */ /* 0x000fe4000f8e02ff */
[----:B------:R-:W-:Y:S02]  /*23c0*/  USEL UR6, UR38, UR13, !UP2 ;  /* 0x0000000d26067287 */ /* 0x000fe4000d000000 */
[----:B------:R-:W-:Y:S02]  /*23d0*/  UIMAD UR12, UR42, UR8, URZ ;  /* 0x000000082a0c72a4 */ /* 0x000fe4000f8e02ff */
[----:B------:R-:W-:Y:S02]  /*23e0*/  UISETP.GE.AND UP0, UPT, UR4, UR9, UPT ;  /* 0x000000090400728c */ /* 0x000fe4000bf06270 */
[----:B------:R-:W-:Y:S02]  /*23f0*/  UIMAD.WIDE.U32 UR16, UR4, UR10, URZ ;  /* 0x0000000a041072a5 */ /* 0x000fe4000f8e00ff */
[----:B------:R-:W-:-:S02]  /*2400*/  UISETP.GE.OR UP0, UPT, UR6, UR12, UP0 ;  /* 0x0000000c0600728c */ /* 0x000fc40008706670 */
        /* <DEDUP_REMOVED lines=19> */
.L_x_40:
[----:B------:R-:W2:Y:S02]  /*2540*/  LDCU UR4, c[0x0][0xb30] ;  /* 0x00016600ff0477ac */ /* 0x000ea40008000800 */
[----:B--2---:R-:W-:-:S09]  /*2550*/  UISETP.NE.AND UP0, UPT, UR4, 0x1, UPT ;  /* 0x000000010400788c */ /* 0x004fd2000bf05270 */
[----:B------:R-:W-:Y:S05]  /*2560*/  BRA.U UP0, `(.L_x_41) ;  /* 0x0000000100447547 */ /* 0x000fea000b800000 */
[----:B------:R-:W2:Y:S01]  /*2570*/  LDCU.128 UR12, c[0x0][0xb10] ;  /* 0x00016200ff0c77ac */ /* 0x000ea20008000c00 */
[----:B------:R-:W3:Y:S01]  /*2580*/  LDCU UR16, c[0x0][0xb0c] ;  /* 0x00016180ff1077ac */ /* 0x000ee20008000800 */
[----:B------:R-:W4:Y:S01]  /*2590*/  LDCU UR17, c[0x0][0xb20] ;  /* 0x00016400ff1177ac */ /* 0x000f220008000800 */
[----:B--2---:R-:W-:Y:S02]  /*25a0*/  UIMAD.WIDE.U32 UR10, UR38, UR12, URZ ;  /* 0x0000000c260a72a5 */ /* 0x004fe4000f8e00ff */
[----:B------:R-:W-:Y:S02]  /*25b0*/  UIMAD.WIDE.U32 UR8, UR37, UR15, URZ ;  /* 0x0000000f250872a5 */ /* 0x000fe4000f8e00ff */
[----:B---3--:R-:W-:Y:S02]  /*25c0*/  UISETP.NE.AND UP2, UPT, UR16, 0x1, UPT ;  /* 0x000000011000788c */ /* 0x008fe4000bf45270 */
[----:B------:R-:W-:Y:S01]  /*25d0*/  UISETP.NE.AND UP0, UPT, UR14, 0x1, UPT ;  /* 0x000000010e00788c */ /* 0x000fe2000bf05270 */
[----:B------:R-:W-:-:S02]  /*25e0*/  UMOV UR6, UR11 ;  /* 0x0000000b00067c82 */ /* 0x000fc40008000000 */
[----:B------:R-:W-:Y:S01]  /*25f0*/  UMOV UR4, UR9 ;  /* 0x0000000900047c82 */ /* 0x000fe20008000000 */
[----:B------:R-:W-:Y:S02]  /*2600*/  USHF.R.U32.HI UR6, URZ, UR13, UR6 ;  /* 0x0000000dff067299 */ /* 0x000fe40008011606 */
[----:B----4-:R-:W-:Y:S02]  /*2610*/  USHF.R.U32.HI UR4, URZ, UR17, UR4 ;  /* 0x00000011ff047299 */ /* 0x010fe40008011604 */
[----:B------:R-:W-:Y:S02]  /*2620*/  USEL UR6, UR38, UR6, !UP2 ;  /* 0x0000000626067287 */ /* 0x000fe4000d000000 */
[----:B------:R-:W-:-:S04]  /*2630*/  USEL UR4, UR37, UR4, !UP0 ;  /* 0x0000000425047287 */ /* 0x000fc8000c000000 */
[----:B------:R-:W-:Y:S02]  /*2640*/  UIADD3 UR8, UPT, UPT, UR6, -UR4, URZ ;  /* 0x8000000406087290 */ /* 0x000fe4000fffe0ff */
[----:B------:R-:W-:Y:S02]  /*2650*/  UIADD3 UR4, UPT, UPT, -UR6, UR4, URZ ;  /* 0x0000000406047290 */ /* 0x000fe4000fffe1ff */
[----:B------:R-:W-:Y:S02]  /*2660*/  UIMAD UR37, UR8, UR14, UR37 ;  /* 0x0000000e082572a4 */ /* 0x000fe4000f8e0225 */
[----:B------:R-:W-:-:S12]  /*2670*/  UIMAD UR38, UR4, UR16, UR38 ;  /* 0x00000010042672a4 */ /* 0x000fd8000f8e0226 */
.L_x_41:
[----:B------:R-:W-:Y:S01]  /*2680*/  VIADD R11, R11, 0x1 ;  /* 0x000000010b0b7836 */ /* 0x000fe20000000000 */
[----:B------:R-:W-:Y:S01]  /*2690*/  R2UR UR4, R160 ;  /* 0x00000000a00472ca */ /* 0x000fe200000e0000 */
[----:B------:R-:W-:Y:S01]  /*26a0*/  UIADD3 UR20, UPT, UPT, UR37, UR59, URZ ;  /* 0x0000003b25147290 */ /* 0x000fe2000fffe0ff */
[----:B------:R-:W-:Y:S02]  /*26b0*/  PLOP3.LUT P1, PT, PT, PT, PT, 0x80, 0x8 ;  /* 0x000000000008781c */ /* 0x000fe40003f2f070 */
[----:B------:R-:W-:-:S04]  /*26c0*/  ISETP.NE.AND P0, PT, R11, 0x2, PT ;  /* 0x000000020b00780c */ /* 0x000fc80003f05270 */
[----:B------:R-:W-:Y:S02]  /*26d0*/  SEL R3, RZ, 0x1, P0 ;  /* 0x00000001ff037807 */ /* 0x000fe40000000000 */
[----:B------:R-:W-:Y:S02]  /*26e0*/  SEL R11, R11, RZ, P0 ;  /* 0x000000ff0b0b7207 */ /* 0x000fe40000000000 */
[----:B------:R-:W-:Y:S01]  /*26f0*/  LOP3.LUT R10, R10, R3, RZ, 0x3c, !PT ;  /* 0x000000030a0a7212 */ /* 0x000fe200078e3cff */
[----:B------:R-:W-:Y:S01]  /*2700*/  UIADD3 UR16, UPT, UPT, UR38, UR4, URZ ;  /* 0x0000000426107290 */ /* 0x000fe2000fffe0ff */
[----:B------:R-:W-:Y:S11]  /*2710*/  BRA.U UP1, `(.L_x_42) ;  /* 0xfffffff101587547 */ /* 0x000ff6000b83ffff */
[----:B------:R-:W-:Y:S01]  /*2720*/  UIADD3 UR7, UPT, UPT, UR7, 0x38, URZ ;  /* 0x0000003807077890 */ /* 0x000fe2000fffe0ff */
[----:B------:R-:W-:-:S03]  /*2730*/  SHF.L.U32 R3, R12, 0x1f, RZ ;  /* 0x0000001f0c037819 */ /* 0x000fc600000006ff */
[----:B------:R-:W-:-:S09]  /*2740*/  ULEA UR4, UR5, UR7, 0x3 ;  /* 0x0000000705047291 */ /* 0x000fd2000f8e18ff */
[----:B------:R-:W2:Y:S02]  /*2750*/  SYNCS.PHASECHK.TRANS64.TRYWAIT P0, [UR4], R3 ;  /* 0x00000003ff0075a7 */ /* 0x000ea40008001104 */
[----:B--2---:R-:W-:Y:S05]  /*2760*/  @!P0 BRA `(.L_x_43) ;  /* 0x0000009000808947 */ /* 0x004fea0003800000 */
.L_x_141:
[----:B------:R-:W-:-:S04]  /*2770*/  UIADD3 UR4, UPT, UPT, UR5, 0x1, URZ ;  /* 0x0000000105047890 */ /* 0x000fc8000fffe0ff */
[----:B------:R-:W-:-:S04]  /*2780*/  UISETP.NE.AND UP0, UPT, UR4, 0x7, UPT ;  /* 0x000000070400788c */ /* 0x000fc8000bf05270 */
[----:B------:R-:W-:Y:S02]  /*2790*/  USEL UR6, URZ, 0x1, UP0 ;  /* 0x00000001ff067887 */ /* 0x000fe40008000000 */
[----:B------:R-:W-:-:S04]  /*27a0*/  USEL UR4, UR4, URZ, UP0 ;  /* 0x000000ff04047287 */ /* 0x000fc80008000000 */
[----:B------:R-:W-:Y:S01]  /*27b0*/  ULEA UR5, UR4, UR7, 0x3 ;  /* 0x0000000704057291 */ /* 0x000fe2000f8e18ff */
[----:B------:R-:W-:-:S04]  /*27c0*/  LOP3.LUT R2, R12, UR6, RZ, 0x3c, !PT ;  /* 0x000000060c027c12 */ /* 0x000fc8000f8e3cff */
[----:B-1----:R-:W-:-:S04]  /*27d0*/  SHF.L.U32 R3, R2, 0x1f, RZ ;  /* 0x0000001f02037819 */ /* 0x002fc800000006ff */
[----:B------:R-:W1:Y:S02]  /*27e0*/  SYNCS.PHASECHK.TRANS64.TRYWAIT P0, [UR5], R3 ;  /* 0x00000003ff0075a7 */ /* 0x000e640008001105 */
[----:B-1----:R-:W-:Y:S05]  /*27f0*/  @!P0 BRA `(.L_x_44) ;  /* 0x0000009000748947 */ /* 0x002fea0003800000 */
.L_x_143:
        /* <DEDUP_REMOVED lines=9> */
.L_x_145:
        /* <DEDUP_REMOVED lines=9> */
.L_x_147:
        /* <DEDUP_REMOVED lines=9> */
.L_x_149:
        /* <DEDUP_REMOVED lines=9> */
.L_x_151:
[----:B------:R-:W-:-:S04]  /*2a40*/  UIADD3 UR4, UPT, UPT, UR4, 0x1, URZ ;  /* 0x0000000104047890 */ /* 0x000fc8000fffe0ff */
[----:B------:R-:W-:-:S04]  /*2a50*/  UISETP.NE.AND UP0, UPT, UR4, 0x7, UPT ;  /* 0x000000070400788c */ /* 0x000fc8000bf05270 */
[----:B------:R-:W-:Y:S02]  /*2a60*/  USEL UR5, URZ, 0x1, UP0 ;  /* 0x00000001ff057887 */ /* 0x000fe40008000000 */
[----:B------:R-:W-:-:S04]  /*2a70*/  USEL UR4, UR4, URZ, UP0 ;  /* 0x000000ff04047287 */ /* 0x000fc80008000000 */
[----:B------:R-:W-:Y:S01]  /*2a80*/  ULEA UR4, UR4, UR7, 0x3 ;  /* 0x0000000704047291 */ /* 0x000fe2000f8e18ff */
[----:B-1----:R-:W-:-:S04]  /*2a90*/  LOP3.LUT R3, R2, UR5, RZ, 0x3c, !PT ;  /* 0x0000000502037c12 */ /* 0x002fc8000f8e3cff */
[----:B------:R-:W-:Y:S01]  /*2aa0*/  SHF.L.U32 R3, R3, 0x1f, RZ ;  /* 0x0000001f03037819 */ /* 0x000fe200000006ff */
[----:B------:R-:W-:-:S07]  /*2ab0*/  IMAD.U32 R0, RZ, RZ, UR4 ;  /* 0x00000004ff007e24 */ /* 0x000fce000f8e00ff */
.L_x_49:
[----:B-1----:R1:W2:Y:S02]  /*2ac0*/  SYNCS.PHASECHK.TRANS64.TRYWAIT P0, [R0+URZ], R3 ;  /* 0x00000003000075a7 */ /* 0x0022a400080011ff */
[----:B--2---:R-:W-:Y:S05]  /*2ad0*/  @!P0 NANOSLEEP.SYNCS 0x989680 ;  /* 0x009896800000895d */ /* 0x004fea0003900000 */
[----:B------:R-:W2:Y:S02]  /*2ae0*/  @!P0 SYNCS.PHASECHK.TRANS64 P0, [R0+URZ], R3 ;  /* 0x00000003000085a7 */ /* 0x000ea400080010ff */
[----:B--2---:R-:W-:Y:S05]  /*2af0*/  @P0 EXIT ;  /* 0x000000000000094d */ /* 0x004fea0003800000 */
[----:B------:R-:W-:Y:S05]  /*2b00*/  BRA `(.L_x_49) ;  /* 0xfffffffc00ec7947 */ /* 0x000fea000383ffff */
.L_x_22:
[----:B------:R-:W1:Y:S02]  /*2b10*/  S2UR UR4, SR_CgaCtaId ;  /* 0x00000000000479c3 */ /* 0x000e640000008800 */
[----:B-1----:R-:W-:-:S04]  /*2b20*/  UISETP.NE.AND UP0, UPT, UR4, URZ, UPT ;  /* 0x000000ff0400728c */ /* 0x002fc8000bf05270 */
[----:B------:R-:W-:-:S09]  /*2b30*/  UISETP.NE.OR UP0, UPT, UR17, 0x1, UP0 ;  /* 0x000000011100788c */ /* 0x000fd20008705670 */
[----:B------:R-:W-:Y:S05]  /*2b40*/  BRA.U UP0, `(.L_x_50) ;  /* 0x00000005004c7547 */ /* 0x000fea000b800000 */
[----:B------:R-:W1:Y:S01]  /*2b50*/  S2UR UR5, SR_CgaCtaId ;  /* 0x00000000000579c3 */ /* 0x000e620000008800 */
[----:B------:R-:W-:Y:S01]  /*2b60*/  UMOV UR4, 0x400 ;  /* 0x0000040000047882 */ /* 0x000fe20000000000 */
[----:B------:R-:W-:Y:S01]  /*2b70*/  ISETP.GE.U32.AND P2, PT, R0, 0x2, PT ;  /* 0x000000020000780c */ /* 0x000fe20003f46070 */
[----:B------:R-:W-:Y:S01]  /*2b80*/  IMAD.MOV.U32 R12, RZ, RZ, 0x1 ;  /* 0x00000001ff0c7424 */ /* 0x000fe200078e00ff */
[----:B------:R-:W-:Y:S02]  /*2b90*/  CS2R R10, SRZ ;  /* 0x00000000000a7805 */ /* 0x000fe4000001ff00 */
[----:B------:R-:W-:Y:S01]  /*2ba0*/  CS2R R8, SRZ ;  /* 0x0000000000087805 */ /* 0x000fe2000001ff00 */
[----:B-1----:R-:W-:-:S03]  /*2bb0*/  ULEA UR6, UR5, UR4, 0x18 ;  /* 0x0000000405067291 */ /* 0x002fc6000f8ec0ff */
[----:B------:R-:W-:-:S09]  /*2bc0*/  UMOV UR5, URZ ;  /* 0x000000ff00057c82 */ /* 0x000fd20008000000 */
.L_x_54:
[----:B------:R-:W-:Y:S02]  /*2bd0*/  LEA R2, R8, UR6, 0x3 ;  /* 0x0000000608027c11 */ /* 0x000fe4000f8e18ff */
[----:B------:R-:W-:-:S03]  /*2be0*/  SHF.L.U32 R5, R9, 0x1f, RZ ;  /* 0x0000001f09057819 */ /* 0x000fc600000006ff */
[----:B------:R-:W-:Y:S01]  /*2bf0*/  VIADD R4, R2, 0x110 ;  /* 0x0000011002047836 */ /* 0x000fe20000000000 */
[----:B------:R-:W1:Y:S02]  /*2c00*/  SYNCS.PHASECHK.TRANS64.TRYWAIT P0, [R2+URZ+0x100], R5 ;  /* 0x00010005020075a7 */ /* 0x000e6400080011ff */
[----:B-1----:R-:W-:Y:S05]  /*2c10*/  @!P0 BRA `(.L_x_51) ;  /* 0x0000008c00e48947 */ /* 0x002fea0003800000 */
.L_x_152:
[----:B------:R-:W-:Y:S01]  /*2c20*/  ULEA UR4, UR5, UR6, 0x3 ;  /* 0x0000000605047291 */ /* 0x000fe2000f8e18ff */
[----:B------:R-:W-:Y:S02]  /*2c30*/  PRMT R4, RZ, 0x654, R4 ;  /* 0x00000654ff047816 */ /* 0x000fe40000000004 */
[----:B-1----:R-:W-:Y:S01]  /*2c40*/  SHF.L.U32 R5, R12, 0x1f, RZ ;  /* 0x0000001f0c057819 */ /* 0x002fe200000006ff */
[----:B------:R-:W-:Y:S01]  /*2c50*/  UIADD3 UR7, UPT, UPT, UR4, 0xc0, URZ ;  /* 0x000000c004077890 */ /* 0x000fe2000fffe0ff */
[----:B------:R1:W-:Y:S05]  /*2c60*/  SYNCS.ARRIVE.TRANS64.RED.A1T0 RZ, [R4+URZ], RZ ;  /* 0x000000ff04ff79a7 */ /* 0x0003ea00081004ff */
[----:B------:R-:W-:Y:S01]  /*2c70*/  IMAD.U32 R7, RZ, RZ, UR7 ;  /* 0x00000007ff077e24 */ /* 0x000fe2000f8e00ff */
[----:B------:R-:W2:Y:S04]  /*2c80*/  SYNCS.PHASECHK.TRANS64.TRYWAIT P0, [UR4+0xd0], R5 ;  /* 0x0000d005ff0075a7 */ /* 0x000ea80008001104 */
[----:B------:R-:W-:Y:S01]  /*2c90*/  PRMT R6, R0, 0x654, R7 ;  /* 0x0000065400067816 */ /* 0x000fe20000000007 */
[----:B-1----:R-:W-:Y:S01]  /*2ca0*/  @!P2 IMAD.MOV.U32 R4, RZ, RZ, 0x10 ;  /* 0x00000010ff04a424 */ /* 0x002fe200078e00ff */
[----:B--2---:R-:W-:Y:S06]  /*2cb0*/  @!P0 BRA `(.L_x_52) ;  /* 0x0000008c00d08947 */ /* 0x004fec0003800000 */
.L_x_154:
[----:B------:R-:W-:Y:S01]  /*2cc0*/  ULEA UR8, UR5, UR6, 0x4 ;  /* 0x0000000605087291 */ /* 0x000fe2000f8e20ff */
[----:B------:R-:W-:Y:S01]  /*2cd0*/  SEL R3, R6, R3, !P2 ;  /* 0x0000000306037207 */ /* 0x000fe20005000000 */
[----:B------:R-:W-:Y:S01]  /*2ce0*/  UIADD3 UR9, UPT, UPT, UR4, 0xc0, URZ ;  /* 0x000000c004097890 */ /* 0x000fe2000fffe0ff */
[----:B-1----:R-:W-:Y:S01]  /*2cf0*/  LEA R2, R11, UR6, 0x3 ;  /* 0x000000060b027c11 */ /* 0x002fe2000f8e18ff */
[----:B------:R-:W-:Y:S01]  /*2d00*/  UIADD3 UR8, UPT, UPT, UR8, 0x130, URZ ;  /* 0x0000013008087890 */ /* 0x000fe2000fffe0ff */
[----:B------:R-:W-:Y:S01]  /*2d10*/  SHF.L.U32 R5, R10, 0x1f, RZ ;  /* 0x0000001f0a057819 */ /* 0x000fe200000006ff */
[----:B------:R1:W-:Y:S01]  /*2d20*/  @!P2 SYNCS.ARRIVE.TRANS64.RED RZ, [R3+URZ], R4 ;  /* 0x0000000403ffa9a7 */ /* 0x0003e200080004ff */
[----:B------:R-:W-:Y:S01]  /*2d30*/  UIADD3 UR4, UPT, UPT, UR5, 0x1, URZ ;  /* 0x0000000105047890 */ /* 0x000fe2000fffe0ff */
[----:B------:R-:W-:-:S03]  /*2d40*/  VIADD R8, R8, 0x1 ;  /* 0x0000000108087836 */ /* 0x000fc60000000000 */
[----:B------:R-:W-:Y:S02]  /*2d50*/  UISETP.NE.AND UP0, UPT, UR4, 0x2, UPT ;  /* 0x000000020400788c */ /* 0x000fe4000bf05270 */
[----:B------:R-:W-:Y:S06]  /*2d60*/  UGETNEXTWORKID.BROADCAST [UR8], [UR9] ;  /* 0x00000000080073ca */ /* 0x000fec0008000100 */
[----:B------:R-:W-:Y:S01]  /*2d70*/  USEL UR7, URZ, 0x1, UP0 ;  /* 0x00000001ff077887 */ /* 0x000fe20008000000 */
[----:B------:R-:W-:Y:S01]  /*2d80*/  ISETP.NE.AND P0, PT, R8, 0x2, PT ;  /* 0x000000020800780c */ /* 0x000fe20003f05270 */
[----:B------:R-:W-:Y:S01]  /*2d90*/  USEL UR5, UR4, URZ, UP0 ;  /* 0x000000ff04057287 */ /* 0x000fe20008000000 */
[----:B------:R-:W2:Y:S03]  /*2da0*/  SYNCS.PHASECHK.TRANS64.TRYWAIT P1, [R2+URZ+0xc0], R5 ;  /* 0x0000c005020075a7 */ /* 0x000ea600080211ff */
[----:B------:R-:W-:Y:S01]  /*2db0*/  LOP3.LUT R12, R12, UR7, RZ, 0x3c, !PT ;  /* 0x000000070c0c7c12 */ /* 0x000fe2000f8e3cff */
[----:B-12---:R-:W-:Y:S07]  /*2dc0*/  @!P1 BRA `(.L_x_53) ;  /* 0x0000008c00a49947 */ /* 0x006fee0003800000 */
.L_x_155:
[C---:B------:R-:W-:Y:S01]  /*2dd0*/  LEA R4, R11.reuse, UR6, 0x4 ;  /* 0x000000060b047c11 */ /* 0x040fe2000f8e20ff */
[----:B-1----:R-:W-:Y:S01]  /*2de0*/  VIADD R2, R2, 0xd0 ;  /* 0x000000d002027836 */ /* 0x002fe20000000000 */
[----:B------:R-:W-:Y:S01]  /*2df0*/  SEL R8, R8, RZ, P0 ;  /* 0x000000ff08087207 */ /* 0x000fe20000000000 */
[----:B------:R-:W-:-:S03]  /*2e00*/  VIADD R11, R11, 0x1 ;  /* 0x000000010b0b7836 */ /* 0x000fc60000000000 */
[----:B------:R-:W1:Y:S01]  /*2e10*/  LDS.128 R4, [R4+0x130] ;  /* 0x0001300004047984 */ /* 0x000e620000000c00 */
[----:B------:R-:W-:Y:S02]  /*2e20*/  PRMT R2, RZ, 0x654, R2 ;  /* 0x00000654ff027816 */ /* 0x000fe40000000002 */
[C---:B------:R-:W-:Y:S01]  /*2e30*/  ISETP.NE.AND P1, PT, R11.reuse, 0x2, PT ;  /* 0x000000020b00780c */ /* 0x040fe20003f25270 */
[----:B------:R-:W-:Y:S01]  /*2e40*/  @!PT LDS RZ, [RZ] ;  /* 0x00000000fffff984 */ /* 0x000fe20000000800 */
[----:B------:R-:W-:Y:S01]  /*2e50*/  @!PT LDS RZ, [RZ] ;  /* 0x00000000fffff984 */ /* 0x000fe20000000800 */
[----:B------:R-:W-:Y:S01]  /*2e60*/  @!PT LDS RZ, [RZ] ;  /* 0x00000000fffff984 */ /* 0x000fe20000000800 */
[----:B------:R-:W-:Y:S01]  /*2e70*/  @!PT LDS RZ, [RZ] ;  /* 0x00000000fffff984 */ /* 0x000fe20000000800 */
[----:B------:R2:W-:Y:S06]  /*2e80*/  MEMBAR.ALL.CTA ;  /* 0x0000000000007992 */ /* 0x0005ec0000008000 */
[----:B--2---:R-:W2:Y:S01]  /*2e90*/  FENCE.VIEW.ASYNC.S ;  /* 0x00000000000073c6 */ /* 0x004ea20000000000 */
[----:B------:R-:W-:Y:S01]  /*2ea0*/  SEL R11, R11, RZ, P1 ;  /* 0x000000ff0b0b7207 */ /* 0x000fe20000800000 */
[----:B--2---:R2:W-:Y:S01]  /*2eb0*/  SYNCS.ARRIVE.TRANS64.RED.A1T0 RZ, [R2+URZ], RZ ;  /* 0x000000ff02ff79a7 */ /* 0x0045e200081004ff */
[----:B-1----:R-:W-:-:S02]  /*2ec0*/  LOP3.LUT P3, RZ, R6, 0x1, RZ, 0xc0, !PT ;  /* 0x0000000106ff7812 */ /* 0x002fc4000786c0ff */
[----:B------:R-:W-:-:S04]  /*2ed0*/  SEL R5, RZ, 0x1, P1 ;  /* 0x00000001ff057807 */ /* 0x000fc80000800000 */
[----:B------:R-:W-:Y:S02]  /*2ee0*/  LOP3.LUT R10, R10, R5, RZ, 0x3c, !PT ;  /* 0x000000050a0a7212 */ /* 0x000fe400078e3cff */
[----:B--2---:R-:W-:-:S04]  /*2ef0*/  SEL R2, RZ, 0x1, P0 ;  /* 0x00000001ff027807 */ /* 0x004fc80000000000 */
[----:B------:R-:W-:Y:S01]  /*2f00*/  LOP3.LUT R9, R9, R2, RZ, 0x3c, !PT ;  /* 0x0000000209097212 */ /* 0x000fe200078e3cff */
[----:B------:R-:W-:Y:S06]  /*2f10*/  @P3 BRA `(.L_x_54) ;  /* 0xfffffffc002c3947 */ /* 0x000fec000383ffff */
[----:B------:R-:W-:Y:S01]  /*2f20*/  ULEA UR4, UR5, UR6, 0x3 ;  /* 0x0000000605047291 */ /* 0x000fe2000f8e18ff */
[----:B------:R-:W-:-:S08]  /*2f30*/  SHF.L.U32 R3, R12, 0x1f, RZ ;  /* 0x0000001f0c037819 */ /* 0x000fd000000006ff */
[----:B------:R-:W1:Y:S02]  /*2f40*/  SYNCS.PHASECHK.TRANS64 P0, [UR4+0xd0], R3 ;  /* 0x0000d003ff0075a7 */ /* 0x000e640008001004 */
[----:B-1----:R-:W-:Y:S05]  /*2f50*/  @P0 BRA `(.L_x_55) ;  /* 0x0000000000080947 */ /* 0x002fea0003800000 */
[----:B------:R-:W1:Y:S02]  /*2f60*/  SYNCS.PHASECHK.TRANS64.TRYWAIT P0, [UR4+0xd0], R3 ;  /* 0x0000d003ff0075a7 */ /* 0x000e640008001104 */
[----:B-1----:R-:W-:Y:S05]  /*2f70*/  @!P0 BRA `(.L_x_56) ;  /* 0x0000008c004c8947 */ /* 0x002fea0003800000 */
.L_x_55:
[----:B------:R-:W-:-:S04]  /*2f80*/  UIADD3 UR7, UPT, UPT, UR5, 0x1, URZ ;  /* 0x0000000105077890 */ /* 0x000fc8000fffe0ff */
[----:B------:R-:W-:-:S04]  /*2f90*/  UISETP.NE.AND UP0, UPT, UR7, 0x2, UPT ;  /* 0x000000020700788c */ /* 0x000fc8000bf05270 */
[----:B------:R-:W-:Y:S02]  /*2fa0*/  USEL UR8, URZ, 0x1, UP0 ;  /* 0x00000001ff087887 */ /* 0x000fe40008000000 */
[----:B------:R-:W-:-:S04]  /*2fb0*/  USEL UR7, UR7, URZ, UP0 ;  /* 0x000000ff07077287 */ /* 0x000fc80008000000 */
[----:B------:R-:W-:Y:S01]  /*2fc0*/  ULEA UR7, UR7, UR6, 0x3 ;  /* 0x0000000607077291 */ /* 0x000fe2000f8e18ff */
[----:B-1----:R-:W-:-:S04]  /*2fd0*/  LOP3.LUT R3, R12, UR8, RZ, 0x3c, !PT ;  /* 0x000000080c037c12 */ /* 0x002fc8000f8e3cff */
[----:B------:R-:W-:-:S04]  /*2fe0*/  SHF.L.U32 R0, R3, 0x1f, RZ ;  /* 0x0000001f03007819 */ /* 0x000fc800000006ff */
[----:B------:R-:W1:Y:S02]  /*2ff0*/  SYNCS.PHASECHK.TRANS64 P0, [UR7+0xd0], R0 ;  /* 0x0000d000ff0075a7 */ /* 0x000e640008001007 */
[----:B-1----:R-:W-:Y:S05]  /*3000*/  @P0 EXIT ;  /* 0x000000000000094d */ /* 0x002fea0003800000 */
[----:B------:R-:W-:Y:S02]  /*3010*/  SHF.L.U32 R3, R3, 0x1f, RZ ;  /* 0x0000001f03037819 */ /* 0x000fe400000006ff */
[----:B------:R-:W-:-:S07]  /*3020*/  MOV R0, UR7 ;  /* 0x0000000700007c02 */ /* 0x000fce0008000f00 */
.L_x_57:
[----:B-1----:R1:W2:Y:S02]  /*3030*/  SYNCS.PHASECHK.TRANS64.TRYWAIT P0, [R0+URZ+0xd0], R3 ;  /* 0x0000d003000075a7 */ /* 0x0022a400080011ff */
[----:B--2---:R-:W-:Y:S05]  /*3040*/  @!P0 NANOSLEEP.SYNCS 0x989680 ;  /* 0x009896800000895d */ /* 0x004fea0003900000 */
[----:B------:R-:W2:Y:S02]  /*3050*/  @!P0 SYNCS.PHASECHK.TRANS64 P0, [R0+URZ+0xd0], R3 ;  /* 0x0000d003000085a7 */ /* 0x000ea400080010ff */
[----:B--2---:R-:W-:Y:S05]  /*3060*/  @P0 EXIT ;  /* 0x000000000000094d */ /* 0x004fea0003800000 */
[----:B------:R-:W-:Y:S05]  /*3070*/  BRA `(.L_x_57) ;  /* 0xfffffffc00ec7947 */ /* 0x000fea000383ffff */
.L_x_50:
[----:B------:R-:W-:Y:S05]  /*3080*/  BRA.U UP4, `(.L_x_58) ;  /* 0x0000000d04407547 */ /* 0x000fea000b800000 */
[----:B------:R-:W1:Y:S01]  /*3090*/  S2UR UR7, SR_CgaCtaId ;  /* 0x00000000000779c3 */ /* 0x000e620000008800 */
[----:B------:R-:W-:Y:S01]  /*30a0*/  UMOV UR4, 0x40 ;  /* 0x0000004000047882 */ /* 0x000fe20000000000 */
[----:B------:R-:W-:Y:S01]  /*30b0*/  NOP ;  /* 0x0000000000007918 */ /* 0x000fe20000000000 */
[----:B------:R-:W-:Y:S01]  /*30c0*/  UMOV UR6, 0x400 ;  /* 0x0000040000067882 */ /* 0x000fe20000000000 */
[----:B-1----:R-:W-:Y:S02]  /*30d0*/  ULEA UR5, UR7, UR4, 0x18 ;  /* 0x0000000407057291 */ /* 0x002fe4000f8ec0ff */
[----:B------:R-:W-:-:S07]  /*30e0*/  ULEA UR6, UR7, UR6, 0x18 ;  /* 0x0000000607067291 */ /* 0x000fce000f8ec0ff */
[----:B------:R-:W1:Y:S02]  /*30f0*/  LDS.U8 R0, [UR5+0x1c] ;  /* 0x00001c05ff007984 */ /* 0x000e640008000000 */
[----:B-1----:R-:W-:-:S13]  /*3100*/  ISETP.NE.AND P0, PT, R0, RZ, PT ;  /* 0x000000ff0000720c */ /* 0x002fda0003f05270 */
[----:B------:R-:W-:Y:S05]  /*3110*/  @P0 BRA `(.L_x_59) ;  /* 0x0000000000580947 */ /* 0x000fea0003800000 */
[----:B------:R-:W-:-:S13]  /*3120*/  ELECT P0, URZ, PT ;  /* 0x0000000000ff782f */ /* 0x000fda0003800000 */
[----:B------:R-:W-:Y:S05]  /*3130*/  @!P0 BRA `(.L_x_60) ;  /* 0x0000000000608947 */ /* 0x000fea0003800000 */
[----:B------:R-:W-:Y:S01]  /*3140*/  UMOV UR4, 0x10 ;  /* 0x0000001000047882 */ /* 0x000fe20000000000 */
[----:B------:R-:W-:Y:S01]  /*3150*/  HFMA2 R0, -RZ, RZ, 0, 5.9604644775390625e-08 ;  /* 0x00000001ff007431 */ /* 0x000fe200000001ff */
[----:B------:R-:W-:-:S03]  /*3160*/  MOV R3, 0xffff ;  /* 0x0000ffff00037802 */ /* 0x000fc60000000f00 */
[----:B------:R-:W-:Y:S04]  /*3170*/  DEPBAR.LE SB1, 0x36 ;  /* 0x00009d800000791a */ /* 0x000fe80000000000 */
[----:B------:R-:W1:Y:S02]  /*3180*/  UTCATOMSWS.FIND_AND_SET.ALIGN UP0, UR4, UR4 ;  /* 0x00000004000475e3 */ /* 0x000e640008000800 */
[----:B-1----:R-:W-:Y:S01]  /*3190*/  MOV R4, UR4 ;  /* 0x0000000400047c02 */ /* 0x002fe20008000f00 */
[----:B------:R-:W-:Y:S06]  /*31a0*/  BRA.U UP0, `(.L_x_61) ;  /* 0x0000000100187547 */ /* 0x000fec000b800000 */
.L_x_62:
[----:B------:R-:W-:Y:S05]  /*31b0*/  NANOSLEEP 0x64 ;  /* 0x000000640000795d */ /* 0x000fea0003800000 */
[----:B------:R-:W-:-:S05]  /*31c0*/  UMOV UR4, 0x10 ;  /* 0x0000001000047882 */ /* 0x000fca0000000000 */
[----:B------:R-:W-:Y:S04]  /*31d0*/  DEPBAR.LE SB1, 0x36 ;  /* 0x00009d800000791a */ /* 0x000fe80000000000 */
[----:B------:R-:W1:Y:S02]  /*31e0*/  UTCATOMSWS.FIND_AND_SET.ALIGN UP0, UR4, UR4 ;  /* 0x00000004000475e3 */ /* 0x000e640008000800 */
[----:B-1----:R-:W-:Y:S01]  /*31f0*/  MOV R4, UR4 ;  /* 0x0000000400047c02 */ /* 0x002fe20008000f00 */
[----:B------:R-:W-:Y:S05]  /*3200*/  BRA.U !UP0, `(.L_x_62) ;  /* 0xfffffffd08e87547 */ /* 0x000fea000b83ffff */
.L_x_61:
[-C--:B------:R-:W-:Y:S02]  /*3210*/  SHF.L.U32 R3, R3, R4.reuse, RZ ;  /* 0x0000000403037219 */ /* 0x080fe400000006ff */
[----:B------:R-:W-:Y:S01]  /*3220*/  SHF.L.U32 R0, R0, R4, RZ ;  /* 0x0000000400007219 */ /* 0x000fe200000006ff */
[----:B------:R-:W-:Y:S02]  /*3230*/  IMAD.SHL.U32 R4, R4, 0x20, RZ ;  /* 0x0000002004047824 */ /* 0x000fe400078e00ff */
[----:B------:R1:W-:Y:S04]  /*3240*/  ATOMS.OR RZ, [UR5+0x14], R3 ;  /* 0x00001403ffff798c */ /* 0x0003e8000b000005 */
[----:B------:R1:W-:Y:S04]  /*3250*/  ATOMS.OR RZ, [UR5+0x18], R0 ;  /* 0x00001800ffff798c */ /* 0x0003e8000b000005 */
[----:B------:R1:W-:Y:S01]  /*3260*/  STS [UR6+0x150], R4 ;  /* 0x00015004ff007988 */ /* 0x0003e20008000806 */
[----:B------:R-:W-:Y:S05]  /*3270*/  BRA `(.L_x_60) ;  /* 0x0000000000107947 */ /* 0x000fea0003800000 */
.L_x_59:
[----:B------:R-:W-:Y:S02]  /*3280*/  MOV R0, 0xffffffff ;  /* 0xffffffff00007802 */ /* 0x000fe40000000f00 */
[----:B------:R-:W-:-:S03]  /*3290*/  MOV R4, 0x32c0 ;  /* 0x000032c000047802 */ /* 0x000fc60000000f00 */
[----:B------:R1:W-:Y:S04]  /*32a0*/  STS [UR6+0x150], R0 ;  /* 0x00015000ff007988 */ /* 0x0003e80008000806 */
[----:B-1---5:R-:W-:Y:S05]  /*32b0*/  CALL.REL.NOINC `($__internal_1_$__cuda_sm10x_tcgen05_guardrail_trap_phase_invalid_during_alloc) ;  /* 0x0000009000607944 */ /* 0x022fea0003c00000 */
.L_x_60:
[----:B------:R-:W-:Y:S05]  /*32c0*/  WARPSYNC.ALL ;  /* 0x0000000000007948 */ /* 0x000fea0003800000 */
[----:B------:R-:W2:Y:S01]  /*32d0*/  S2UR UR4, SR_CgaCtaId ;  /* 0x00000000000479c3 */ /* 0x000ea20000008800 */
[----:B------:R-:W-:Y:S01]  /*32e0*/  UMOV UR17, 0x400 ;  /* 0x0000040000117882 */ /* 0x000fe20000000000 */
[----:B------:R-:W-:-:S06]  /*32f0*/  NOP ;  /* 0x0000000000007918 */ /* 0x000fcc0000000000 */
[----:B------:R-:W-:Y:S06]  /*3300*/  BAR.ARV 0x6, 0xa0 ;  /* 0x0182800000007b1d */ /* 0x000fec0000002000 */
[----:B------:R-:W3:Y:S01]  /*3310*/  LDCU UR5, c[0x0][0x38c] ;  /* 0x00007180ff0577ac */ /* 0x000ee20008000800 */
[----:B------:R-:W-:Y:S01]  /*3320*/  LOP3.LUT R2, R2, 0xffff, RZ, 0xc0, !PT ;  /* 0x0000ffff02027812 */ /* 0x000fe200078ec0ff */
[----:B------:R-:W-:Y:S01]  /*3330*/  IMAD.MOV.U32 R11, RZ, RZ, 0x1 ;  /* 0x00000001ff0b7424 */ /* 0x000fe200078e00ff */
[----:B------:R-:W-:Y:S01]  /*3340*/  CS2R R8, SRZ ;  /* 0x0000000000087805 */ /* 0x000fe2000001ff00 */
[----:B------:R-:W4:Y:S01]  /*3350*/  LDCU UR8, c[0x0][0x38c] ;  /* 0x00007180ff0877ac */ /* 0x000f220008000800 */
[----:B------:R-:W-:Y:S01]  /*3360*/  R2UR UR19, R2 ;  /* 0x00000000021372ca */ /* 0x000fe200000e0000 */
[----:B------:R-:W-:Y:S01]  /*3370*/  IMAD.MOV.U32 R10, RZ, RZ, RZ ;  /* 0x000000ffff0a7224 */ /* 0x000fe200078e00ff */
[----:B------:R-:W-:Y:S01]  /*3380*/  UMOV UR23, URZ ;  /* 0x000000ff00177c82 */ /* 0x000fe20008000000 */
[----:B------:R-:W-:Y:S01]  /*3390*/  UMOV UR14, URZ ;  /* 0x000000ff000e7c82 */ /* 0x000fe20008000000 */
[----:B--2---:R-:W-:Y:S01]  /*33a0*/  ULEA UR17, UR4, UR17, 0x18 ;  /* 0x0000001104117291 */ /* 0x004fe2000f8ec0ff */
[----:B------:R-:W-:Y:S01]  /*33b0*/  UMOV UR26, 0x0 ;  /* 0x00000000001a7882 */ /* 0x000fe20000000000 */
[----:B------:R-:W-:-:S02]  /*33c0*/  UMOV UR27, 0x8400490 ;  /* 0x08400490001b7882 */ /* 0x000fc40000000000 */
[----:B------:R-:W-:Y:S02]  /*33d0*/  UIADD3 UR6, UPT, UPT, UR17, 0xc400, URZ ;  /* 0x0000c40011067890 */ /* 0x000fe4000fffe0ff */
[----:B------:R-:W-:Y:S02]  /*33e0*/  UIADD3 UR7, UPT, UPT, UR17, 0x1a400, URZ ;  /* 0x0001a40011077890 */ /* 0x000fe4000fffe0ff */
[----:B---3--:R-:W-:Y:S01]  /*33f0*/  UIADD3 UR5, UPT, UPT, UR5, 0x3f, URZ ;  /* 0x0000003f05057890 */ /* 0x008fe2000fffe0ff */
[----:B-1----:R-:W1:Y:S01]  /*3400*/  LDS R0, [UR17+0x150] ;  /* 0x00015011ff007984 */ /* 0x002e620008000800 */
[----:B------:R-:W-:Y:S02]  /*3410*/  USHF.R.U32.HI UR6, URZ, 0x4, UR6 ;  /* 0x00000004ff067899 */ /* 0x000fe40008011606 */
[----:B------:R-:W-:Y:S02]  /*3420*/  USHF.R.S32.HI UR4, URZ, 0x1f, UR5 ;  /* 0x0000001fff047899 */ /* 0x000fe40008011405 */
[----:B------:R-:W-:-:S02]  /*3430*/  ULOP3.LUT UR6, UR6, 0x3fff, URZ, 0xc0, !UPT ;  /* 0x00003fff06067892 */ /* 0x000fc4000f8ec0ff */
[----:B------:R-:W-:Y:S02]  /*3440*/  ULEA.HI UR4, UR4, UR5, URZ, 0x6 ;  /* 0x0000000504047291 */ /* 0x000fe4000f8f30ff */
[----:B------:R-:W-:Y:S02]  /*3450*/  USHF.R.U32.HI UR5, URZ, 0x4, UR7 ;  /* 0x00000004ff057899 */ /* 0x000fe40008011607 */
[----:B------:R-:W-:Y:S02]  /*3460*/  USHF.R.S32.HI UR28, URZ, 0x6, UR4 ;  /* 0x00000006ff1c7899 */ /* 0x000fe40008011404 */
[----:B------:R-:W-:Y:S02]  /*3470*/  ULOP3.LUT UR5, UR5, 0x3fff, URZ, 0xc0, !UPT ;  /* 0x00003fff05057892 */ /* 0x000fe4000f8ec0ff */
[----:B------:R-:W-:Y:S02]  /*3480*/  UISETP.LT.AND UP0, UPT, UR28, 0x1, UPT ;  /* 0x000000011c00788c */ /* 0x000fe4000bf01270 */
[----:B------:R-:W-:-:S02]  /*3490*/  ULOP3.LUT UR20, UR6, 0x10000, URZ, 0xfc, !UPT ;  /* 0x0001000006147892 */ /* 0x000fc4000f8efcff */
[----:B------:R-:W-:Y:S02]  /*34a0*/  USEL UR29, UR28, 0x1, !UP0 ;  /* 0x000000011c1d7887 */ /* 0x000fe4000c000000 */
[----:B------:R-:W-:Y:S02]  /*34b0*/  ULOP3.LUT UR21, UR5, 0x10000, URZ, 0xfc, !UPT ;  /* 0x0001000005157892 */ /* 0x000fe4000f8efcff */
[----:B------:R-:W-:Y:S02]  /*34c0*/  UIADD3 UR29, UPT, UPT, -UR29, URZ, URZ ;  /* 0x000000ff1d1d7290 */ /* 0x000fe4000fffe1ff */
[----:B----4-:R-:W-:Y:S01]  /*34d0*/  UISETP.GE.AND UP4, UPT, UR8, 0x1, UPT ;  /* 0x000000010800788c */ /* 0x010fe2000bf86270 */
[----:B------:R-:W-:Y:S01]  /*34e0*/  UMOV UR24, 0x0 ;  /* 0x0000000000187882 */ /* 0x000fe20000000000 */
[----:B------:R-:W-:Y:S01]  /*34f0*/  UMOV UR25, 0x8400490 ;  /* 0x0840049000197882 */ /* 0x000fe20000000000 */
[----:B-1----:R-:W-:-:S15]  /*3500*/  R2UR UR30, R0 ;  /* 0x00000000001e72ca */ /* 0x002fde00000e0000 */
.L_x_69:
[----:B------:R-:W-:Y:S02]  /*3510*/  LEA R0, R10, UR17, 0x3 ;  /* 0x000000110a007c11 */ /* 0x000fe4000f8e18ff */
[----:B------:R-:W-:Y:S02]  /*3520*/  SHF.L.U32 R5, R9, 0x1f, RZ ;  /* 0x0000001f09057819 */ /* 0x000fe400000006ff */
[----:B------:R-:W-:Y:S01]  /*3530*/  PLOP3.LUT P0, PT, PT, PT, UP4, 0x80, 0x8 ;  /* 0x000000000008781c */ /* 0x000fe20003f0f048 */
[----:B------:R-:W-:Y:S01]  /*3540*/  VIADD R3, R0, 0xd0 ;  /* 0x000000d000037836 */ /* 0x000fe20000000000 */
[----:B-1----:R-:W1:Y:S02]  /*3550*/  SYNCS.PHASECHK.TRANS64.TRYWAIT P1, [R0+URZ+0xc0], R5 ;  /* 0x0000c005000075a7 */ /* 0x002e6400080211ff */
[----:B-1-3--:R-:W-:Y:S09]  /*3560*/  @!P1 BRA `(.L_x_63) ;  /* 0x0000008400e89947 */ /* 0x00aff20003800000 */
.L_x_157:
[----:B------:R-:W-:Y:S01]  /*3570*/  LEA R4, R10, UR17, 0x4 ;  /* 0x000000110a047c11 */ /* 0x000fe2000f8e20ff */
[----:B------:R-:W-:Y:S01]  /*3580*/  @UP4 ULEA UR4, UR14, UR17, 0x3 ;  /* 0x000000110e044291 */ /* 0x000fe2000f8e18ff */
[----:B------:R-:W-:Y:S01]  /*3590*/  PLOP3.LUT P2, PT, PT, PT, PT, 0x80, 0x8 ;  /* 0x000000000008781c */ /* 0x000fe20003f4f070 */
[----:B------:R-:W-:Y:S01]  /*35a0*/  ULEA UR22, UR23, UR17, 0x3 ;  /* 0x0000001117167291 */ /* 0x000fe2000f8e18ff */
[----:B------:R-:W-:Y:S01]  /*35b0*/  PRMT R3, RZ, 0x654, R3 ;  /* 0x00000654ff037816 */ /* 0x000fe20000000003 */
[----:B------:R-:W-:Y:S01]  /*35c0*/  ULEA UR18, UR23, UR30, 0x8 ;  /* 0x0000001e17127291 */ /* 0x000fe2000f8e40ff */
[----:B-1----:R-:W1:Y:S01]  /*35d0*/  LDS.128 R4, [R4+0x130] ;  /* 0x0001300004047984 */ /* 0x002e620000000c00 */
[----:B------:R-:W-:Y:S02]  /*35e0*/  @P0 SHF.L.U32 R2, R8, 0x1f, RZ ;  /* 0x0000001f08020819 */ /* 0x000fe400000006ff */
[----:B------:R-:W-:Y:S01]  /*35f0*/  SHF.L.U32 R0, R11, 0x1f, RZ ;  /* 0x0000001f0b007819 */ /* 0x000fe200000006ff */
[----:B------:R-:W-:Y:S01]  /*3600*/  @!PT LDS RZ, [RZ] ;  /* 0x00000000fffff984 */ /* 0x000fe20000000800 */
[----:B------:R-:W-:Y:S01]  /*3610*/  @!PT LDS RZ, [RZ] ;  /* 0x00000000fffff984 */ /* 0x000fe20000000800 */
[----:B------:R-:W-:Y:S01]  /*3620*/  @!PT LDS RZ, [RZ] ;  /* 0x00000000fffff984 */ /* 0x000fe20000000800 */
[----:B------:R-:W-:Y:S01]  /*3630*/  @!PT LDS RZ, [RZ] ;  /* 0x00000000fffff984 */ /* 0x000fe20000000800 */
[----:B------:R2:W-:Y:S06]  /*3640*/  MEMBAR.ALL.CTA ;  /* 0x0000000000007992 */ /* 0x0005ec0000008000 */
[----:B--2---:R-:W2:Y:S02]  /*3650*/  FENCE.VIEW.ASYNC.S ;  /* 0x00000000000073c6 */ /* 0x004ea40000000000 */
[----:B--2---:R2:W-:Y:S01]  /*3660*/  SYNCS.ARRIVE.TRANS64.RED.A1T0 RZ, [R3+URZ], RZ ;  /* 0x000000ff03ff79a7 */ /* 0x0045e200081004ff */
[----:B------:R2:W3:Y:S01]  /*3670*/  @P0 SYNCS.PHASECHK.TRANS64.TRYWAIT P2, [UR4], R2 ;  /* 0x00000002ff0005a7 */ /* 0x0004e20008041104 */
[----:B-1----:R-:W-:Y:S01]  /*3680*/  LOP3.LUT P1, RZ, R6, 0x1, RZ, 0xc0, !PT ;  /* 0x0000000106ff7812 */ /* 0x002fe2000782c0ff */
[----:B------:R-:W1:Y:S02]  /*3690*/  SYNCS.PHASECHK.TRANS64.TRYWAIT P0, [UR22+0xf0], R0 ;  /* 0x0000f000ff0075a7 */ /* 0x000e640008001116 */
[----:B-123--:R-:W-:Y:S10]  /*36a0*/  @!P0 BRA `(.L_x_64) ;  /* 0x0000008400ac8947 */ /* 0x00eff40003800000 */
.L_x_159:
[----:B------:R-:W-:Y:S01]  /*36b0*/  IADD3 R10, PT, PT, R10, 0x1, RZ ;  /* 0x000000010a0a7810 */ /* 0x000fe20007ffe0ff */
[----:B------:R-:W-:Y:S06]  /*36c0*/  BRA.U !UP4, `(.L_x_65) ;  /* 0x000000010c987547 */ /* 0x000fec000b800000 */
[----:B------:R-:W-:Y:S01]  /*36d0*/  UPLOP3.LUT UP2, UPT, UPT, UPT, UPT, 0x40, 0x4 ;  /* 0x000000000004789c */ /* 0x000fe20003f4e870 */
[----:B------:R-:W-:Y:S01]  /*36e0*/  UMOV UR16, UR29 ;  /* 0x0000001d00107c82 */ /* 0x000fe20008000000 */
[----:B------:R-:W-:Y:S01]  /*36f0*/  UMOV UR15, UR28 ;  /* 0x0000001c000f7c82 */ /* 0x000fe20008000000 */
[----:B------:R-:W-:-:S08]  /*3700*/  UMOV UR6, UR14 ;  /* 0x0000000e00067c82 */ /* 0x000fd00008000000 */
.L_x_68:
[----:B------:R-:W-:Y:S02]  /*3710*/  UIADD3 UR16, UPT, UPT, UR16, 0x1, URZ ;  /* 0x0000000110107890 */ /* 0x000fe4000fffe0ff */
[----:B--2---:R-:W-:Y:S02]  /*3720*/  ULEA UR5, UR6, UR17, 0x3 ;  /* 0x0000001106057291 */ /* 0x004fe4000f8e18ff */
[----:B------:R-:W-:Y:S01]  /*3730*/  UISETP.NE.AND UP3, UPT, UR16, URZ, UPT ;  /* 0x000000ff1000728c */ /* 0x000fe2000bf65270 */
[----:B---3--:R-:W-:Y:S10]  /*3740*/  @P2 BRA `(.L_x_66) ;  /* 0x00000000000c2947 */ /* 0x008ff40003800000 */
[----:B-1----:R-:W-:Y:S04]  /*3750*/  SHF.L.U32 R3, R8, 0x1f, RZ ;  /* 0x0000001f08037819 */ /* 0x002fe800000006ff */
[----:B------:R-:W1:Y:S02]  /*3760*/  SYNCS.PHASECHK.TRANS64.TRYWAIT P0, [UR5], R3 ;  /* 0x00000003ff0075a7 */ /* 0x000e640008001105 */
[----:B-1----:R-:W-:Y:S05]  /*3770*/  @!P0 BRA `(.L_x_67) ;  /* 0x0000008400908947 */ /* 0x002fea0003800000 */
.L_x_66:
[----:B------:R-:W-:Y:S01]  /*3780*/  UISETP.NE.AND UP0, UPT, UR15, 0x1, UPT ;  /* 0x000000010f00788c */ /* 0x000fe2000bf05270 */
[----:B------:R-:W-:Y:S01]  /*3790*/  PLOP3.LUT P2, PT, PT, PT, PT, 0x80, 0x8 ;  /* 0x000000000008781c */ /* 0x000fe20003f4f070 */
[----:B------:R-:W-:Y:S02]  /*37a0*/  UIADD3 UR4, UPT, UPT, UR6, 0x1, URZ ;  /* 0x0000000106047890 */ /* 0x000fe4000fffe0ff */
[----:B------:R-:W-:Y:S02]  /*37b0*/  ULEA UR12, UR6, UR21, 0xa ;  /* 0x00000015060c7291 */ /* 0x000fe4000f8e50ff */
[----:B------:R-:W-:Y:S01]  /*37c0*/  UISETP.NE.AND UP1, UPT, UR4, 0x7, UPT ;  /* 0x000000070400788c */ /* 0x000fe2000bf25270 */
[----:B------:R-:W-:Y:S01]  /*37d0*/  PLOP3.LUT P0, PT, PT, PT, UP0, 0x80, 0x8 ;  /* 0x000000000008781c */ /* 0x000fe20003f0f008 */
[----:B------:R-:W-:Y:S02]  /*37e0*/  UIADD3 UR10, UPT, UPT, UR12, 0x2, URZ ;  /* 0x000000020c0a7890 */ /* 0x000fe4000fffe0ff */
[----:B------:R-:W-:Y:S02]  /*37f0*/  USEL UR7, URZ, 0x1, UP1 ;  /* 0x00000001ff077887 */ /* 0x000fe40008800000 */
[----:B------:R-:W-:Y:S02]  /*3800*/  USEL UR14, UR4, URZ, UP1 ;  /* 0x000000ff040e7287 */ /* 0x000fe40008800000 */
[----:B------:R-:W-:Y:S02]  /*3810*/  UIADD3 UR15, UPT, UPT, UR15, -0x1, URZ ;  /* 0xffffffff0f0f7890 */ /* 0x000fe4000fffe0ff */
[----:B------:R-:W-:Y:S01]  /*3820*/  @UP0 ULEA UR4, UR14, UR17, 0x3 ;  /* 0x000000110e040291 */ /* 0x000fe2000f8e18ff */
[----:B------:R-:W-:Y:S01]  /*3830*/  LOP3.LUT R8, R8, UR7, RZ, 0x3c, !PT ;  /* 0x0000000708087c12 */ /* 0x000fe2000f8e3cff */
[----:B------:R-:W-:Y:S01]  /*3840*/  UIADD3 UR7, UPT, UPT, UR5, 0x38, URZ ;  /* 0x0000003805077890 */ /* 0x000fe2000fffe0ff */
[----:B------:R-:W-:Y:S02]  /*3850*/  UMOV UR13, 0x80004020 ;  /* 0x80004020000d7882 */ /* 0x000fe40000000000 */
[----:B-1----:R-:W-:Y:S01]  /*3860*/  @P0 SHF.L.U32 R0, R8, 0x1f, RZ ;  /* 0x0000001f08000819 */ /* 0x002fe200000006ff */
[----:B------:R-:W-:Y:S01]  /*3870*/  UMOV UR5, 0x80004020 ;  /* 0x8000402000057882 */ /* 0x000fe20000000000 */
[----:B------:R-:W-:Y:S01]  /*3880*/  UMOV UR11, 0x80004020 ;  /* 0x80004020000b7882 */ /* 0x000fe20000000000 */
[----:B------:R-:W-:Y:S01]  /*3890*/  UMOV UR9, 0x80004020 ;  /* 0x8000402000097882 */ /* 0x000fe20000000000 */
[----:B------:R2:W3:Y:S01]  /*38a0*/  @P0 SYNCS.PHASECHK.TRANS64.TRYWAIT P2, [UR4], R0 ;  /* 0x00000000ff0005a7 */ /* 0x0004e20008041104 */
[----:B------:R-:W-:Y:S03]  /*38b0*/  ULEA UR4, UR6, UR20, 0x9 ;  /* 0x0000001406047291 */ /* 0x000fe6000f8e48ff */
[----:B------:R-:W-:Y:S01]  /*38c0*/  UMOV UR6, UR14 ;  /* 0x0000000e00067c82 */ /* 0x000fe20008000000 */
[----:B------:R-:W-:Y:S05]  /*38d0*/  UIADD3 UR8, UPT, UPT, UR4, 0x2, URZ ;  /* 0x0000000204087890 */ /* 0x000fea000fffe0ff */
[----:B------:R2:W-:Y:S01]  /*38e0*/  UTCQMMA gdesc[UR4], gdesc[UR12], tmem[UR18], tmem[UR26], idesc[UR27], UP2 ;  /* 0x00ff1a0c040075ea */ /* 0x0005e20009000312 */
[----:B------:R-:W-:Y:S03]  /*38f0*/  UPLOP3.LUT UP2, UPT, UPT, UPT, UPT, 0x80, 0x8 ;  /* 0x000000000008789c */ /* 0x000fe60003f4f070 */
[----:B------:R2:W-:Y:S01]  /*3900*/  UTCQMMA gdesc[UR8], gdesc[UR10], tmem[UR18], tmem[UR24], idesc[UR25], UPT ;  /* 0x00ff180a080075ea */ /* 0x0005e2000b800312 */
[----:B------:R2:W-:Y:S01]  /*3910*/  UTCBAR.MULTICAST [UR7], URZ, UR19 ;  /* 0x000000ff070073e9 */ /* 0x0005e20008000813 */
[----:B------:R-:W-:Y:S06]  /*3920*/  BRA.U UP3, `(.L_x_68) ;  /* 0xfffffffd03787547 */ /* 0x000fec000b83ffff */
.L_x_65:
[----:B--2---:R-:W-:Y:S01]  /*3930*/  UIADD3 UR4, UPT, UPT, UR23, 0x1, URZ ;  /* 0x0000000117047890 */ /* 0x004fe2000fffe0ff */
[C---:B------:R-:W-:Y:S01]  /*3940*/  ISETP.NE.AND P0, PT, R10.reuse, 0x2, PT ;  /* 0x000000020a00780c */ /* 0x040fe20003f05270 */
[----:B------:R-:W-:Y:S02]  /*3950*/  UIADD3 UR5, UPT, UPT, UR22, 0xe0, URZ ;  /* 0x000000e016057890 */ /* 0x000fe4000fffe0ff */
[----:B------:R-:W-:Y:S01]  /*3960*/  UISETP.NE.AND UP0, UPT, UR4, 0x2, UPT ;  /* 0x000000020400788c */ /* 0x000fe2000bf05270 */
[----:B-1----:R-:W-:Y:S02]  /*3970*/  SEL R0, RZ, 0x1, P0 ;  /* 0x00000001ff007807 */ /* 0x002fe40000000000 */
[----:B------:R-:W-:Y:S01]  /*3980*/  SEL R10, R10, RZ, P0 ;  /* 0x000000ff0a0a7207 */ /* 0x000fe20000000000 */
[----:B------:R-:W-:Y:S01]  /*3990*/  USEL UR6, URZ, 0x1, UP0 ;  /* 0x00000001ff067887 */ /* 0x000fe20008000000 */
[----:B------:R-:W-:Y:S01]  /*39a0*/  LOP3.LUT R9, R9, R0, RZ, 0x3c, !PT ;  /* 0x0000000009097212 */ /* 0x000fe200078e3cff */
[----:B------:R-:W-:Y:S01]  /*39b0*/  USEL UR23, UR4, URZ, UP0 ;  /* 0x000000ff04177287 */ /* 0x000fe20008000000 */
[----:B------:R1:W-:Y:S03]  /*39c0*/  UTCBAR [UR5], URZ ;  /* 0x000000ff050073e9 */ /* 0x0003e600080000ff */
[----:B------:R-:W-:Y:S01]  /*39d0*/  LOP3.LUT R11, R11, UR6, RZ, 0x3c, !PT ;  /* 0x000000060b0b7c12 */ /* 0x000fe2000f8e3cff */
[----:B------:R-:W-:Y:S07]  /*39e0*/  @P1 BRA `(.L_x_69) ;  /* 0xfffffff800c81947 */ /* 0x000fee000383ffff */
[----:B------:R-:W2:Y:S01]  /*39f0*/  S2UR UR7, SR_CgaCtaId ;  /* 0x00000000000779c3 */ /* 0x000ea20000008800 */
[----:B------:R-:W-:Y:S01]  /*3a00*/  ELECT P0, URZ, PT ;  /* 0x0000000000ff782f */ /* 0x000fe20003800000 */
[----:B------:R-:W-:Y:S01]  /*3a10*/  IMAD.MOV.U32 R0, RZ, RZ, 0x1 ;  /* 0x00000001ff007424 */ /* 0x000fe200078e00ff */
[----:B------:R-:W-:Y:S01]  /*3a20*/  UIADD3 UR17, UPT, UPT, UR17, 0xf0, URZ ;  /* 0x000000f011117890 */ /* 0x000fe2000fffe0ff */
[----:B------:R-:W-:Y:S01]  /*3a30*/  SHF.L.U32 R3, R11, 0x1f, RZ ;  /* 0x0000001f0b037819 */ /* 0x000fe200000006ff */
[----:B------:R-:W-:-:S03]  /*3a40*/  UMOV UR4, 0x40 ;  /* 0x0000004000047882 */ /* 0x000fc60000000000 */
[----:B------:R-:W-:Y:S01]  /*3a50*/  UVIRTCOUNT.DEALLOC.SMPOOL 0x80 ;  /* 0x000000800000784c */ /* 0x000fe20000000000 */
[----:B--2---:R-:W-:Y:S02]  /*3a60*/  ULEA UR7, UR7, UR4, 0x18 ;  /* 0x0000000407077291 */ /* 0x004fe4000f8ec0ff */
[----:B------:R-:W-:-:S07]  /*3a70*/  ULEA UR4, UR23, UR17, 0x3 ;  /* 0x0000001117047291 */ /* 0x000fce000f8e18ff */
[----:B------:R2:W-:Y:S02]  /*3a80*/  @P0 STS.U8 [UR7+0x1c], R0 ;  /* 0x00001c00ff000988 */ /* 0x0005e40008000007 */
[----:B------:R-:W4:Y:S02]  /*3a90*/  SYNCS.PHASECHK.TRANS64.TRYWAIT P0, [UR4], R3 ;  /* 0x00000003ff0075a7 */ /* 0x000f240008001104 */
[----:B--2-4-:R-:W-:Y:S05]  /*3aa0*/  @!P0 BRA `(.L_x_70) ;  /* 0x0000008000dc8947 */ /* 0x014fea0003800000 */
.L_x_162:
[----:B------:R-:W-:-:S04]  /*3ab0*/  UIADD3 UR4, UPT, UPT, UR23, 0x1, URZ ;  /* 0x0000000117047890 */ /* 0x000fc8000fffe0ff */
[----:B------:R-:W-:-:S04]  /*3ac0*/  UISETP.NE.AND UP0, UPT, UR4, 0x2, UPT ;  /* 0x000000020400788c */ /* 0x000fc8000bf05270 */
[----:B-1----:R-:W-:Y:S02]  /*3ad0*/  USEL UR5, URZ, 0x1, UP0 ;  /* 0x00000001ff057887 */ /* 0x002fe40008000000 */
[----:B------:R-:W-:-:S04]  /*3ae0*/  USEL UR4, UR4, URZ, UP0 ;  /* 0x000000ff04047287 */ /* 0x000fc80008000000 */
[----:B------:R-:W-:Y:S01]  /*3af0*/  ULEA UR4, UR4, UR17, 0x3 ;  /* 0x0000001104047291 */ /* 0x000fe2000f8e18ff */
[----:B--2---:R-:W-:-:S04]  /*3b00*/  LOP3.LUT R3, R11, UR5, RZ, 0x3c, !PT ;  /* 0x000000050b037c12 */ /* 0x004fc8000f8e3cff */
[----:B------:R-:W-:-:S04]  /*3b10*/  SHF.L.U32 R3, R3, 0x1f, RZ ;  /* 0x0000001f03037819 */ /* 0x000fc800000006ff */
[----:B------:R-:W1:Y:S02]  /*3b20*/  SYNCS.PHASECHK.TRANS64.TRYWAIT P0, [UR4], R3 ;  /* 0x00000003ff0075a7 */ /* 0x000e640008001104 */
[----:B-1----:R-:W-:Y:S05]  /*3b30*/  @!P0 BRA `(.L_x_71) ;  /* 0x0000008000d08947 */ /* 0x002fea0003800000 */
.L_x_164:
[----:B------:R-:W-:Y:S01]  /*3b40*/  NOP ;  /* 0x0000000000007918 */ /* 0x000fe20000000000 */
[----:B-1----:R-:W1:Y:S01]  /*3b50*/  LDS R0, [UR7+0x14] ;  /* 0x00001407ff007984 */ /* 0x002e620008000800 */
[----:B------:R-:W-:Y:S01]  /*3b60*/  ULOP3.LUT UR4, UR30, 0xffff, URZ, 0xc0, !UPT ;  /* 0x0000ffff1e047892 */ /* 0x000fe2000f8ec0ff */
[----:B------:R-:W-:Y:S01]  /*3b70*/  UMOV UR5, 0xffff ;  /* 0x0000ffff00057882 */ /* 0x000fe20000000000 */
[----:B------:R-:W-:Y:S02]  /*3b80*/  UMOV UR6, 0x1 ;  /* 0x0000000100067882 */ /* 0x000fe40000000000 */
[----:B------:R-:W-:-:S04]  /*3b90*/  USHF.R.U32.HI UR4, URZ, 0x5, UR4 ;  /* 0x00000005ff047899 */ /* 0x000fc80008011604 */
[----:B------:R-:W-:Y:S02]  /*3ba0*/  USHF.L.U32 UR5, UR5, UR4, URZ ;  /* 0x0000000405057299 */ /* 0x000fe400080006ff */
[----:B------:R-:W-:-:S04]  /*3bb0*/  USHF.L.U32 UR4, UR6, UR4, URZ ;  /* 0x0000000406047299 */ /* 0x000fc800080006ff */
[----:B-1----:R-:W-:-:S04]  /*3bc0*/  LOP3.LUT R0, R0, UR5, RZ, 0xc0, !PT ;  /* 0x0000000500007c12 */ /* 0x002fc8000f8ec0ff */
[----:B------:R-:W-:-:S13]  /*3bd0*/  ISETP.NE.AND P0, PT, R0, UR5, PT ;  /* 0x0000000500007c0c */ /* 0x000fda000bf05270 */
[----:B------:R-:W-:Y:S05]  /*3be0*/  @P0 BRA `(.L_x_72) ;  /* 0x0000000000580947 */ /* 0x000fea0003800000 */
[----:B------:R-:W1:Y:S02]  /*3bf0*/  LDS R0, [UR7+0x18] ;  /* 0x00001807ff007984 */ /* 0x000e640008000800 */
[----:B-1----:R-:W-:-:S04]  /*3c00*/  LOP3.LUT R0, R0, UR4, RZ, 0xc0, !PT ;  /* 0x0000000400007c12 */ /* 0x002fc8000f8ec0ff */
[----:B------:R-:W-:-:S13]  /*3c10*/  ISETP.NE.AND P0, PT, R0, UR4, PT ;  /* 0x0000000400007c0c */ /* 0x000fda000bf05270 */
[----:B------:R-:W-:Y:S05]  /*3c20*/  @P0 BRA `(.L_x_73) ;  /* 0x00000000003c0947 */ /* 0x000fea0003800000 */
[----:B------:R-:W1:Y:S01]  /*3c30*/  S2R R2, SR_LANEID ;  /* 0x0000000000027919 */ /* 0x000e620000000000 */
[----:B------:R-:W-:Y:S01]  /*3c40*/  ULOP3.LUT UR5, URZ, UR5, URZ, 0x33, !UPT ;  /* 0x00000005ff057292 */ /* 0x000fe2000f8e33ff */
[----:B------:R-:W-:Y:S01]  /*3c50*/  LOP3.LUT R4, RZ, UR4, RZ, 0x33, !PT ;  /* 0x00000004ff047c12 */ /* 0x000fe2000f8e33ff */
[----:B------:R-:W-:Y:S02]  /*3c60*/  VOTEU.ANY UR4, UPT, PT ;  /* 0x0000000000047886 */ /* 0x000fe400038e0100 */
[----:B------:R-:W-:Y:S01]  /*3c70*/  UFLO.U32 UR4, UR4 ;  /* 0x00000004000472bd */ /* 0x000fe200080e0000 */
[----:B------:R-:W2:Y:S01]  /*3c80*/  REDUX UR6, R4 ;  /* 0x00000000040673c4 */ /* 0x000ea20000000000 */
[----:B------:R-:W-:-:S06]  /*3c90*/  IMAD.U32 R0, RZ, RZ, UR5 ;  /* 0x00000005ff007e24 */ /* 0x000fcc000f8e00ff */
[----:B------:R4:W-:Y:S01]  /*3ca0*/  UTCATOMSWS.AND URZ, UR5 ;  /* 0x0000000500ff79e3 */ /* 0x0009e20008000000 */
[----:B------:R-:W3:Y:S01]  /*3cb0*/  REDUX UR8, R0 ;  /* 0x00000000000873c4 */ /* 0x000ee20000000000 */
[----:B-1----:R-:W-:Y:S01]  /*3cc0*/  ISETP.EQ.U32.AND P0, PT, R2, UR4, PT ;  /* 0x0000000402007c0c */ /* 0x002fe2000bf02070 */
[----:B--2---:R-:W-:Y:S01]  /*3cd0*/  IMAD.U32 R2, RZ, RZ, UR6 ;  /* 0x00000006ff027e24 */ /* 0x004fe2000f8e00ff */
[----:B---3--:R-:W-:-:S11]  /*3ce0*/  MOV R3, UR8 ;  /* 0x0000000800037c02 */ /* 0x008fd60008000f00 */
[----:B------:R4:W-:Y:S04]  /*3cf0*/  @P0 ATOMS.AND RZ, [UR7+0x14], R3 ;  /* 0x00001403ffff098c */ /* 0x0009e8000a800007 */
[----:B------:R4:W-:Y:S01]  /*3d00*/  @P0 ATOMS.AND RZ, [UR7+0x18], R2 ;  /* 0x00001802ffff098c */ /* 0x0009e2000a800007 */
[----:B------:R-:W-:Y:S05]  /*3d10*/  BRA `(.L_x_74) ;  /* 0x0000000000147947 */ /* 0x000fea0003800000 */
.L_x_73:
[----:B------:R-:W-:Y:S02]  /*3d20*/  MOV R2, 0x3d40 ;  /* 0x00003d4000027802 */ /* 0x000fe40000000f00 */
[----:B---3-5:R-:W-:Y:S05]  /*3d30*/  CALL.REL.NOINC `($__internal_0_$__cuda_sm10x_tcgen05_guardrail_trap_col_being_dealloced_not_returned_by_alloc) ;  /* 0x0000008400b47944 */ /* 0x028fea0003c00000 */
[----:B------:R-:W-:Y:S05]  /*3d40*/  BRA `(.L_x_74) ;  /* 0x0000000000087947 */ /* 0x000fea0003800000 */
.L_x_72:
[----:B------:R-:W-:Y:S02]  /*3d50*/  MOV R2, 0x3d70 ;  /* 0x00003d7000027802 */ /* 0x000fe40000000f00 */
[----:B---3-5:R-:W-:Y:S05]  /*3d60*/  CALL.REL.NOINC `($__internal_2_$__cuda_sm10x_tcgen05_guardrail_trap_unallocated_columns_being_dealloced) ;  /* 0x0000008400c07944 */ /* 0x028fea0003c00000 */
.L_x_74:
[----:B------:R-:W-:Y:S01]  /*3d70*/  NOP ;  /* 0x0000000000007918 */ /* 0x000fe20000000000 */
[----:B----4-:R-:W-:Y:S05]  /*3d80*/  EXIT ;  /* 0x000000000000794d */ /* 0x010fea0003800000 */
.L_x_58:
[----:B------:R-:W-:-:S09]  /*3d90*/  UISETP.NE.OR UP0, UPT, UR17, 0x3, !UP3 ;  /* 0x000000031100788c */ /* 0x000fd2000df05670 */
[----:B------:R-:W-:Y:S05]  /*3da0*/  BRA.U UP0, `(.L_x_75) ;  /* 0x0000001100587547 */ /* 0x000fea000b800000 */
[----:B------:R-:W1:Y:S01]  /*3db0*/  S2UR UR10, SR_CgaCtaId ;  /* 0x00000000000a79c3 */ /* 0x000e620000008800 */
[----:B------:R-:W2:Y:S01]  /*3dc0*/  LDCU UR31, c[0x0][0x370] ;  /* 0x00006e00ff1f77ac */ /* 0x000ea20008000800 */
[----:B------:R-:W-:Y:S02]  /*3dd0*/  HFMA2 R13, -RZ, RZ, 0, 0 ;  /* 0x00000000ff0d7431 */ /* 0x000fe400000001ff */
[----:B------:R-:W-:Y:S01]  /*3de0*/  IMAD.MOV.U32 R15, RZ, RZ, 0x1 ;  /* 0x00000001ff0f7424 */ /* 0x000fe200078e00ff */
[----:B------:R-:W-:Y:S01]  /*3df0*/  MOV R7, 0x2000 ;  /* 0x0000200000077802 */ /* 0x000fe20000000f00 */
[----:B------:R-:W2:Y:S01]  /*3e00*/  LDCU.128 UR44, c[0x0][0xb10] ;  /* 0x00016200ff2c77ac */ /* 0x000ea20008000c00 */
[----:B------:R-:W-:Y:S01]  /*3e10*/  IMAD.MOV.U32 R14, RZ, RZ, RZ ;  /* 0x000000ffff0e7224 */ /* 0x000fe200078e00ff */
[----:B------:R-:W3:Y:S01]  /*3e20*/  LDC.64 R16, c[0x0][0x348] ;  /* 0x0000d200ff107b82 */ /* 0x000ee20000000a00 */
[----:B------:R-:W4:Y:S01]  /*3e30*/  LDCU UR30, c[0x0][0x374] ;  /* 0x00006e80ff1e77ac */ /* 0x000f220008000800 */
[----:B------:R-:W1:Y:S06]  /*3e40*/  LDCU UR15, c[0x0][0xb0c] ;  /* 0x00016180ff0f77ac */ /* 0x000e6c0008000800 */
[----:B------:R-:W3:Y:S01]  /*3e50*/  LDC.64 R2, c[0x0][0x888] ;  /* 0x00022200ff027b82 */ /* 0x000ee20000000a00 */
[----:B------:R-:W3:Y:S01]  /*3e60*/  LDCU UR49, c[0x0][0xb20] ;  /* 0x00016400ff3177ac */ /* 0x000ee20008000800 */
[----:B------:R-:W3:Y:S06]  /*3e70*/  LDCU UR4, c[0x0][0xb30] ;  /* 0x00016600ff0477ac */ /* 0x000eec0008000800 */
[----:B------:R-:W3:Y:S01]  /*3e80*/  LDC.64 R4, c[0x0][0x890] ;  /* 0x00022400ff047b82 */ /* 0x000ee20000000a00 */
[----:B------:R-:W-:Y:S01]  /*3e90*/  UMOV UR21, 0x400 ;  /* 0x0000040000157882 */ /* 0x000fe20000000000 */
[----:B--2---:R-:W-:-:S02]  /*3ea0*/  UIMAD.WIDE.U32 UR6, UR31, UR44, URZ ;  /* 0x0000002c1f0672a5 */ /* 0x004fc4000f8e00ff */
[----:B----4-:R-:W-:Y:S02]  /*3eb0*/  UIMAD.WIDE.U32 UR8, UR30, UR47, URZ ;  /* 0x0000002f1e0872a5 */ /* 0x010fe4000f8e00ff */
[----:B-1----:R-:W-:Y:S02]  /*3ec0*/  ULEA UR21, UR10, UR21, 0x18 ;  /* 0x000000150a157291 */ /* 0x002fe4000f8ec0ff */
[----:B------:R-:W-:Y:S02]  /*3ed0*/  UPLOP3.LUT UP3, UPT, UPT, UPT, UPT, 0x40, 0x4 ;  /* 0x000000000004789c */ /* 0x000fe40003f6e870 */
[----:B------:R-:W-:Y:S02]  /*3ee0*/  UIADD3 UR37, UPT, UPT, UR21, 0x88, URZ ;  /* 0x0000008815257890 */ /* 0x000fe4000fffe0ff */
[----:B------:R-:W-:Y:S02]  /*3ef0*/  UIADD3 UR33, UPT, UPT, UR21, 0x70, URZ ;  /* 0x0000007015217890 */ /* 0x000fe4000fffe0ff */
[----:B------:R-:W-:-:S02]  /*3f00*/  UIADD3 UR25, UPT, UPT, UR21, 0x78, URZ ;  /* 0x0000007815197890 */ /* 0x000fc4000fffe0ff */
[----:B------:R-:W-:Y:S01]  /*3f10*/  UIADD3 UR17, UPT, UPT, UR21, 0x80, URZ ;  /* 0x0000008015117890 */ /* 0x000fe2000fffe0ff */
[----:B------:R-:W-:Y:S01]  /*3f20*/  UMOV UR6, UR7 ;  /* 0x0000000700067c82 */ /* 0x000fe20008000000 */
[----:B------:R-:W-:Y:S01]  /*3f30*/  UMOV UR41, UR9 ;  /* 0x0000000900297c82 */ /* 0x000fe20008000000 */
[----:B------:R-:W-:Y:S02]  /*3f40*/  UISETP.GE.AND UP0, UPT, UR42, 0x1, UPT ;  /* 0x000000012a00788c */ /* 0x000fe4000bf06270 */
[----:B------:R-:W-:Y:S01]  /*3f50*/  UISETP.NE.AND UP4, UPT, UR42, 0x1, UPT ;  /* 0x000000012a00788c */ /* 0x000fe2000bf85270 */
[----:B------:R-:W1:Y:S01]  /*3f60*/  LDCU.64 UR22, c[0x0][0xb28] ;  /* 0x00016500ff1677ac */ /* 0x000e620008000a00 */
[----:B------:R-:W-:Y:S02]  /*3f70*/  UISETP.NE.AND UP6, UPT, UR15, 0x1, UPT ;  /* 0x000000010f00788c */ /* 0x000fe4000bfc5270 */
[----:B------:R-:W-:Y:S02]  /*3f80*/  UISETP.NE.AND UP5, UPT, UR46, 0x1, UPT ;  /* 0x000000012e00788c */ /* 0x000fe4000bfa5270 */
[----:B------:R-:W-:-:S02]  /*3f90*/  UPRMT UR37, UR10, 0x654, UR37 ;  /* 0x000006540a257896 */ /* 0x000fc40008000025 */
[----:B------:R-:W-:Y:S02]  /*3fa0*/  USHF.R.U32.HI UR43, URZ, UR45, UR6 ;  /* 0x0000002dff2b7299 */ /* 0x000fe40008011606 */
[----:B------:R-:W-:Y:S02]  /*3fb0*/  UPRMT UR40, UR10, 0x654, UR33 ;  /* 0x000006540a287896 */ /* 0x000fe40008000021 */
[----:B------:R-:W-:Y:S02]  /*3fc0*/  UPRMT UR39, UR10, 0x654, UR25 ;  /* 0x000006540a277896 */ /* 0x000fe40008000019 */
[----:B------:R-:W-:Y:S02]  /*3fd0*/  UPRMT UR38, UR10, 0x654, UR17 ;  /* 0x000006540a267896 */ /* 0x000fe40008000011 */
[----:B---3--:R-:W-:Y:S02]  /*3fe0*/  USHF.R.U32.HI UR41, URZ, UR49, UR41 ;  /* 0x00000031ff297299 */ /* 0x008fe40008011629 */
[----:B------:R-:W-:-:S11]  /*3ff0*/  UISETP.NE.AND UP2, UPT, UR4, 0x1, UPT ;  /* 0x000000010400788c */ /* 0x000fd6000bf45270 */
.L_x_86:
[C---:B------:R-:W-:Y:S02]  /*4000*/  LEA R12, R14.reuse, UR21, 0x3 ;  /* 0x000000150e0c7c11 */ /* 0x040fe4000f8e18ff */
[----:B------:R-:W-:Y:S02]  /*4010*/  SHF.L.U32 R9, R13, 0x1f, RZ ;  /* 0x0000001f0d097819 */ /* 0x000fe400000006ff */
[----:B------:R-:W-:Y:S02]  /*4020*/  LEA R10, R14, UR21, 0x4 ;  /* 0x000000150e0a7c11 */ /* 0x000fe4000f8e20ff */
[----:B--2---:R-:W2:Y:S02]  /*4030*/  SYNCS.PHASECHK.TRANS64.TRYWAIT P0, [R12+URZ+0xc0], R9 ;  /* 0x0000c0090c0075a7 */ /* 0x004ea400080011ff */
[----:B--2---:R-:W-:Y:S05]  /*4040*/  @!P0 BRA `(.L_x_76) ;  /* 0x0000007c00a48947 */ /* 0x004fea0003800000 */
.L_x_165:
[----:B--2---:R-:W2:Y:S01]  /*4050*/  LDS.128 R8, [R10+0x130] ;  /* 0x000130000a087984 */ /* 0x004ea20000000c00 */
[----:B------:R-:W-:Y:S01]  /*4060*/  UISETP.GE.AND UP0, UPT, UR42, 0x1, UPT ;  /* 0x000000012a00788c */ /* 0x000fe2000bf06270 */
[----:B------:R-:W-:Y:S01]  /*4070*/  @!PT LDS RZ, [RZ] ;  /* 0x00000000fffff984 */ /* 0x000fe20000000800 */
[----:B------:R-:W-:Y:S01]  /*4080*/  @!PT LDS RZ, [RZ] ;  /* 0x00000000fffff984 */ /* 0x000fe20000000800 */
[----:B------:R-:W-:Y:S01]  /*4090*/  @!PT LDS RZ, [RZ] ;  /* 0x00000000fffff984 */ /* 0x000fe20000000800 */
[----:B------:R-:W-:Y:S01]  /*40a0*/  @!PT LDS RZ, [RZ] ;  /* 0x00000000fffff984 */ /* 0x000fe20000000800 */
[----:B------:R3:W-:Y:S06]  /*40b0*/  MEMBAR.ALL.CTA ;  /* 0x0000000000007992 */ /* 0x0007ec0000008000 */
[----:B---3--:R-:W3:Y:S01]  /*40c0*/  FENCE.VIEW.ASYNC.S ;  /* 0x00000000000073c6 */ /* 0x008ee20000000000 */
[----:B--2---:R-:W-:Y:S11]  /*40d0*/  LOP3.LUT P0, RZ, R10, 0x1, RZ, 0xc0, !PT ;  /* 0x000000010aff7812 */ /* 0x004ff6000780c0ff */
[----:B------:R-:W-:Y:S02]  /*40e0*/  @!UPT UIADD3 URZ, UPT, UPT, URZ, URZ, URZ ;  /* 0x000000fffffff290 */ /* 0x000fe4000fffe0ff */
[----:B---3--:R-:W-:Y:S01]  /*40f0*/  VOTEU.ANY UP1, P0 ;  /* 0x0000000000ff7886 */ /* 0x008fe20000020100 */
[----:B------:R-:W-:Y:S11]  /*4100*/  PLOP3.LUT P0, PT, PT, PT, UP1, 0x80, 0x8 ;  /* 0x000000000008781c */ /* 0x000ff60003f0f018 */
[----:B------:R-:W-:Y:S02]  /*4110*/  @!UPT UIADD3 URZ, UPT, UPT, URZ, URZ, URZ ;  /* 0x000000fffffff290 */ /* 0x000fe4000fffe0ff */
[----:B------:R-:W-:Y:S02]  /*4120*/  @P0 SHF.R.U32.HI R0, RZ, 0x10, R9 ;  /* 0x00000010ff000819 */ /* 0x000fe40000011609 */
[----:B------:R-:W-:Y:S02]  /*4130*/  @P0 MOV R6, R8 ;  /* 0x0000000800060202 */ /* 0x000fe40000000f00 */
[----:B------:R-:W-:Y:S01]  /*4140*/  @P0 R2UR UR4, R0 ;  /* 0x00000000000402ca */ /* 0x000fe200000e0000 */
[----:B------:R-:W-:Y:S01]  /*4150*/  VIADD R0, R12, 0xd0 ;  /* 0x000000d00c007836 */ /* 0x000fe20000000000 */
[----:B------:R-:W-:Y:S02]  /*4160*/  @P0 LOP3.LUT R8, R9, 0xffff, RZ, 0xc0, !PT ;  /* 0x0000ffff09080812 */ /* 0x000fe400078ec0ff */
[----:B------:R-:W-:Y:S02]  /*4170*/  @P0 R2UR UR6, R6 ;  /* 0x00000000060602ca */ /* 0x000fe400000e0000 */
[----:B------:R-:W-:Y:S02]  /*4180*/  PRMT R0, RZ, 0x654, R0 ;  /* 0x00000654ff007816 */ /* 0x000fe40000000000 */
[----:B------:R-:W-:Y:S02]  /*4190*/  @P0 R2UR UR5, R8 ;  /* 0x00000000080502ca */ /* 0x000fe400000e0000 */
[----:B------:R2:W-:Y:S03]  /*41a0*/  SYNCS.ARRIVE.TRANS64.RED.A1T0 RZ, [R0+URZ], RZ ;  /* 0x000000ff00ff79a7 */ /* 0x0005e600081004ff */
[----:B------:R-:W-:Y:S04]  /*41b0*/  @UP1 UMOV UR29, UR4 ;  /* 0x00000004001d1c82 */ /* 0x000fe80008000000 */
[----:B------:R-:W-:Y:S04]  /*41c0*/  @UP1 UMOV UR14, UR6 ;  /* 0x00000006000e1c82 */ /* 0x000fe80008000000 */
[----:B------:R-:W-:Y:S01]  /*41d0*/  @UP1 UMOV UR13, UR5 ;  /* 0x00000005000d1c82 */ /* 0x000fe20008000000 */
[----:B------:R-:W-:Y:S05]  /*41e0*/  BRA.U !UP0, `(.L_x_77) ;  /* 0x0000000108a47547 */ /* 0x000fea000b800000 */
[----:B------:R-:W-:Y:S02]  /*41f0*/  UIMAD.WIDE.U32 UR18, UR13, UR47, URZ ;  /* 0x0000002f0d1272a5 */ /* 0x000fe4000f8e00ff */
[----:B------:R-:W-:Y:S02]  /*4200*/  UIMAD.WIDE.U32 UR26, UR14, UR44, URZ ;  /* 0x0000002c0e1a72a5 */ /* 0x000fe4000f8e00ff */
[----:B------:R-:W-:Y:S02]  /*4210*/  USEL UR4, UR30, UR41, !UP5 ;  /* 0x000000291e047287 */ /* 0x000fe4000e800000 */
[----:B------:R-:W-:Y:S02]  /*4220*/  USEL UR7, UR31, UR43, !UP6 ;  /* 0x0000002b1f077287 */ /* 0x000fe4000f000000 */
[----:B-1----:R-:W-:Y:S02]  /*4230*/  UIMAD.WIDE.U32 UR8, UR4, UR22, URZ ;  /* 0x00000016040872a5 */ /* 0x002fe4000f8e00ff */
[----:B------:R-:W-:Y:S01]  /*4240*/  UIMAD.WIDE.U32 UR10, UR7, UR22, URZ ;  /* 0x00000016070a72a5 */ /* 0x000fe2000f8e00ff */
[----:B------:R-:W-:Y:S02]  /*4250*/  UMOV UR5, UR19 ;  /* 0x0000001300057c82 */ /* 0x000fe40008000000 */
[----:B------:R-:W-:Y:S03]  /*4260*/  USHF.R.U32.HI UR6, URZ, UR49, UR5 ;  /* 0x00000031ff067299 */ /* 0x000fe60008011605 */
[----:B------:R-:W-:Y:S01]  /*4270*/  UMOV UR5, UR27 ;  /* 0x0000001b00057c82 */ /* 0x000fe20008000000 */
[----:B------:R-:W-:Y:S02]  /*4280*/  USEL UR6, UR13, UR6, !UP5 ;  /* 0x000000060d067287 */ /* 0x000fe4000e800000 */
[----:B------:R-:W-:Y:S03]  /*4290*/  USHF.R.U32.HI UR12, URZ, UR45, UR5 ;  /* 0x0000002dff0c7299 */ /* 0x000fe60008011605 */
[----:B------:R-:W-:Y:S02]  /*42a0*/  UMOV UR5, UR9 ;  /* 0x0000000900057c82 */ /* 0x000fe40008000000 */
[----:B------:R-:W-:Y:S03]  /*42b0*/  @UP4 USHF.R.U32.HI UR4, URZ, UR23, UR5 ;  /* 0x00000017ff044299 */ /* 0x000fe60008011605 */
[----:B------:R-:W-:Y:S01]  /*42c0*/  UMOV UR5, UR11 ;  /* 0x0000000b00057c82 */ /* 0x000fe20008000000 */
[----:B------:R-:W-:Y:S02]  /*42d0*/  UIMAD UR4, UR42, UR4, URZ ;  /* 0x000000042a0472a4 */ /* 0x000fe4000f8e02ff */
[----:B------:R-:W-:Y:S02]  /*42e0*/  @UP4 USHF.R.U32.HI UR7, URZ, UR23, UR5 ;  /* 0x00000017ff074299 */ /* 0x000fe40008011605 */
[----:B------:R-:W-:Y:S02]  /*42f0*/  UIMAD.WIDE.U32 UR10, UR6, UR22, URZ ;  /* 0x00000016060a72a5 */ /* 0x000fe4000f8e00ff */
[----:B------:R-:W-:Y:S02]  /*4300*/  USEL UR5, UR14, UR12, !UP6 ;  /* 0x0000000c0e057287 */ /* 0x000fe4000f000000 */
[----:B------:R-:W-:Y:S02]  /*4310*/  UIMAD UR8, UR42, UR7, URZ ;  /* 0x000000072a0872a4 */ /* 0x000fe4000f8e02ff */
[----:B------:R-:W-:Y:S03]  /*4320*/  UISETP.GE.AND UP0, UPT, UR6, UR4, UPT ;  /* 0x000000040600728c */ /* 0x000fe6000bf06270 */
[----:B------:R-:W-:Y:S01]  /*4330*/  UMOV UR4, UR11 ;  /* 0x0000000b00047c82 */ /* 0x000fe20008000000 */
[----:B------:R-:W-:Y:S02]  /*4340*/  UISETP.GE.OR UP0, UPT, UR5, UR8, UP0 ;  /* 0x000000080500728c */ /* 0x000fe40008706670 */
[----:B------:R-:W-:Y:S02]  /*4350*/  USHF.R.U32.HI UR4, URZ, UR23, UR4 ;  /* 0x00000017ff047299 */ /* 0x000fe40008011604 */
[----:B------:R-:W-:Y:S02]  /*4360*/  UIMAD.WIDE.U32 UR8, UR5, UR22, URZ ;  /* 0x00000016050872a5 */ /* 0x000fe4000f8e00ff */
[----:B------:R-:W-:Y:S04]  /*4370*/  USEL UR10, UR6, UR4, !UP4 ;  /* 0x00000004060a7287 */ /* 0x000fe8000e000000 */
[----:B------:R-:W-:Y:S01]  /*4380*/  UIADD3 UR11, UPT, UPT, -UR10, URZ, URZ ;  /* 0x000000ff0a0b7290 */ /* 0x000fe2000fffe1ff */
[----:B------:R-:W-:Y:S02]  /*4390*/  @!UP0 UMOV UR4, UR9 ;  /* 0x0000000900048c82 */ /* 0x000fe40008000000 */
[----:B------:R-:W-:Y:S02]  /*43a0*/  @!UP0 USHF.R.U32.HI UR4, URZ, UR23, UR4 ;  /* 0x00000017ff048299 */ /* 0x000fe40008011604 */
[----:B------:R-:W-:Y:S02]  /*43b0*/  UIMAD UR8, UR42, UR11, UR6 ;  /* 0x0000000b2a0872a4 */ /* 0x000fe4000f8e0206 */
[----:B------:R-:W-:Y:S04]  /*43c0*/  @!UP0 USEL UR4, UR5, UR4, !UP4 ;  /* 0x0000000405048287 */ /* 0x000fe8000e000000 */
[----:B------:R-:W-:Y:S02]  /*43d0*/  @!UP0 UIMAD UR8, UR7, UR8, UR4 ;  /* 0x00000008070882a4 */ /* 0x000fe4000f8e0204 */
[----:B------:R-:W-:Y:S02]  /*43e0*/  @!UP0 UIADD3 UR9, UPT, UPT, UR10, -UR4, URZ ;  /* 0x800000040a098290 */ /* 0x000fe4000fffe0ff */
[----:B------:R-:W-:Y:S02]  /*43f0*/  UIADD3 UR4, UPT, UPT, -UR5, URZ, URZ ;  /* 0x000000ff05047290 */ /* 0x000fe4000fffe1ff */
[----:B------:R-:W-:Y:S02]  /*4400*/  UIADD3 UR7, UPT, UPT, -UR6, URZ, URZ ;  /* 0x000000ff06077290 */ /* 0x000fe4000fffe1ff */
[----:B------:R-:W-:Y:S02]  /*4410*/  @!UP0 UIMAD UR6, UR9, UR42, UR5 ;  /* 0x0000002a090682a4 */ /* 0x000fe4000f8e0205 */
[----:B------:R-:W-:Y:S02]  /*4420*/  UIMAD UR14, UR15, UR4, UR14 ;  /* 0x000000040f0e72a4 */ /* 0x000fe4000f8e020e */
[----:B------:R-:W-:Y:S01]  /*4430*/  UIMAD UR13, UR46, UR7, UR13 ;  /* 0x000000072e0d72a4 */ /* 0x000fe2000f8e020d */
[----:B------:R-:W-:Y:S02]  /*4440*/  @!UP0 UMOV UR5, UR8 ;  /* 0x0000000800058c82 */ /* 0x000fe40008000000 */
[----:B------:R-:W-:Y:S02]  /*4450*/  UIMAD UR14, UR5, UR15, UR14 ;  /* 0x0000000f050e72a4 */ /* 0x000fe4000f8e020e */
[----:B------:R-:W-:Y:S11]  /*4460*/  UIMAD UR13, UR6, UR46, UR13 ;  /* 0x0000002e060d72a4 */ /* 0x000ff6000f8e020d */
[----:B------:R-:W-:Y:S01]  /*4470*/  @!UPT UIADD3 URZ, UPT, UPT, URZ, URZ, URZ ;  /* 0x000000fffffff290 */ /* 0x000fe2000fffe0ff */
.L_x_77:
[----:B------:R-:W3:Y:S01]  /*4480*/  @!UP2 LDCU.128 UR8, c[0x0][0xb10] ;  /* 0x00016200ff08a7ac */ /* 0x000ee20008000c00 */
[C---:B------:R-:W-:Y:S02]  /*4490*/  ISETP.NE.U32.AND P1, PT, R4.reuse, RZ, PT ;  /* 0x000000ff0400720c */ /* 0x040fe40003f25070 */
[----:B------:R-:W-:Y:S02]  /*44a0*/  ISETP.NE.U32.AND P0, PT, R4, RZ, PT ;  /* 0x000000ff0400720c */ /* 0x000fe40003f05070 */
[C---:B------:R-:W-:Y:S02]  /*44b0*/  ISETP.NE.AND.EX P1, PT, R5.reuse, RZ, PT, P1 ;  /* 0x000000ff0500720c */ /* 0x040fe40003f25310 */
[----:B------:R-:W-:Y:S01]  /*44c0*/  ISETP.NE.AND.EX P0, PT, R5, RZ, PT, P0 ;  /* 0x000000ff0500720c */ /* 0x000fe20003f05300 */
[----:B------:R-:W4:Y:S01]  /*44d0*/  @!UP2 LDCU UR5, c[0x0][0xb0c] ;  /* 0x00016180ff05a7ac */ /* 0x000f220008000800 */
[----:B------:R-:W-:Y:S01]  /*44e0*/  SHF.L.U32 R9, R15, 0x1f, RZ ;  /* 0x0000001f0f097819 */ /* 0x000fe200000006ff */
[----:B------:R-:W-:Y:S02]  /*44f0*/  USHF.L.U32 UR35, UR16, 0x7, URZ ;  /* 0x0000000710237899 */ /* 0x000fe400080006ff */
[----:B------:R-:W-:Y:S02]  /*4500*/  USHF.L.U32 UR34, UR20, 0x8, URZ ;  /* 0x0000000814227899 */ /* 0x000fe400080006ff */
[----:B---3--:R-:W-:Y:S07]  /*4510*/  UIMAD.WIDE.U32 UR6, UR14, UR8, URZ ;  /* 0x000000080e0672a5 */ /* 0x008fee000f8e00ff */
[----:B------:R-:W-:Y:S01]  /*4520*/  @!UP2 UMOV UR4, UR7 ;  /* 0x000000070004ac82 */ /* 0x000fe20008000000 */
[----:B----4-:R-:W-:Y:S02]  /*4530*/  @!UP2 UISETP.NE.AND UP0, UPT, UR5, 0x1, UPT ;  /* 0x000000010500a88c */ /* 0x010fe4000bf05270 */
[----:B------:R-:W-:Y:S02]  /*4540*/  @!UP2 USHF.R.U32.HI UR4, URZ, UR9, UR4 ;  /* 0x00000009ff04a299 */ /* 0x000fe40008011604 */
[----:B------:R-:W-:Y:S02]  /*4550*/  UIMAD.WIDE.U32 UR6, UR13, UR11, URZ ;  /* 0x0000000b0d0672a5 */ /* 0x000fe4000f8e00ff */
[----:B------:R-:W-:Y:S02]  /*4560*/  @!UP2 USEL UR8, UR14, UR4, !UP0 ;  /* 0x000000040e08a287 */ /* 0x000fe4000c000000 */
[----:B------:R-:W-:Y:S03]  /*4570*/  @!UP2 UISETP.NE.AND UP0, UPT, UR10, 0x1, UPT ;  /* 0x000000010a00a88c */ /* 0x000fe6000bf05270 */
[----:B------:R-:W-:Y:S02]  /*4580*/  @!UP2 UMOV UR6, UR7 ;  /* 0x000000070006ac82 */ /* 0x000fe40008000000 */
[----:B------:R-:W3:Y:S02]  /*4590*/  @!UP2 LDCU UR4, c[0x0][0xb20] ;  /* 0x00016400ff04a7ac */ /* 0x000ee40008000800 */
[----:B---3--:R-:W-:Y:S04]  /*45a0*/  @!UP2 USHF.R.U32.HI UR6, URZ, UR4, UR6 ;  /* 0x00000004ff06a299 */ /* 0x008fe80008011606 */
[----:B------:R-:W-:Y:S04]  /*45b0*/  @!UP2 USEL UR6, UR13, UR6, !UP0 ;  /* 0x000000060d06a287 */ /* 0x000fe8000c000000 */
[----:B------:R-:W-:Y:S02]  /*45c0*/  @!UP2 UIADD3 UR4, UPT, UPT, -UR8, UR6, URZ ;  /* 0x000000060804a290 */ /* 0x000fe4000fffe1ff */
[----:B------:R-:W-:Y:S02]  /*45d0*/  @!UP2 UIADD3 UR6, UPT, UPT, UR8, -UR6, URZ ;  /* 0x800000060806a290 */ /* 0x000fe4000fffe0ff */
[----:B------:R-:W-:Y:S02]  /*45e0*/  @!UP2 UIMAD UR14, UR4, UR5, UR14 ;  /* 0x00000005040ea2a4 */ /* 0x000fe4000f8e020e */
[----:B------:R-:W-:Y:S01]  /*45f0*/  @!UP2 UIMAD UR13, UR6, UR10, UR13 ;  /* 0x0000000a060da2a4 */ /* 0x000fe2000f8e020d */
[----:B------:R-:W-:Y:S11]  /*4600*/  BRA.U UP3, `(.L_x_78) ;  /* 0x0000000103107547 */ /* 0x000ff6000b800000 */
[----:B--2---:R-:W-:Y:S04]  /*4610*/  MOV R0, UR48 ;  /* 0x0000003000007c02 */ /* 0x004fe80008000f00 */
[----:B------:R-:W-:Y:S04]  /*4620*/  SHF.L.U32 R11, R0, 0x1f, RZ ;  /* 0x0000001f000b7819 */ /* 0x000fe800000006ff */
[----:B------:R-:W2:Y:S02]  /*4630*/  SYNCS.PHASECHK.TRANS64.TRYWAIT P2, [UR21+0xb8], R11 ;  /* 0x0000b80bff0075a7 */ /* 0x000ea40008041115 */
[----:B--2---:R-:W-:Y:S05]  /*4640*/  @!P2 BRA `(.L_x_79) ;  /* 0x000000780038a947 */ /* 0x004fea0003800000 */
.L_x_78:
[----:B------:R-:W-:Y:S05]  /*4650*/  @!P1 BRA `(.L_x_80) ;  /* 0x0000000000309947 */ /* 0x000fea0003800000 */
[----:B------:R-:W-:Y:S01]  /*4660*/  ISETP.NE.U32.AND P1, PT, R2, RZ, PT ;  /* 0x000000ff0200720c */ /* 0x000fe20003f25070 */
[----:B------:R-:W3:Y:S01]  /*4670*/  LDCU.64 UR4, c[0x0][0x358] ;  /* 0x00006b00ff0477ac */ /* 0x000ee20008000a00 */
[----:B------:R-:W-:Y:S02]  /*4680*/  IMAD.MOV.U32 R158, RZ, RZ, 0x1 ;  /* 0x00000001ff9e7424 */ /* 0x000fe400078e00ff */
[----:B------:R-:W-:Y:S11]  /*4690*/  ISETP.NE.AND.EX P1, PT, R3, RZ, PT, P1 ;  /* 0x000000ff0300720c */ /* 0x000ff60003f25310 */
[----:B------:R-:W-:Y:S02]  /*46a0*/  @!UPT UIADD3 URZ, UPT, UPT, URZ, URZ, URZ ;  /* 0x000000fffffff290 */ /* 0x000fe4000fffe0ff */
[----:B--2---:R-:W2:Y:S01]  /*46b0*/  @P1 LDC.64 R10, c[0x0][0x888] ;  /* 0x00022200ff0a1b82 */ /* 0x004ea20000000a00 */
[----:B------:R-:W-:Y:S04]  /*46c0*/  @P1 IMAD R0, R4, UR36, RZ ;  /* 0x0000002404001c24 */ /* 0x000fe8000f8e02ff */
[----:B--2---:R-:W-:Y:S04]  /*46d0*/  @P1 IMAD.WIDE R10, R0, 0x4, R10 ;  /* 0x00000004000a1825 */ /* 0x004fe800078e020a */
[----:B------:R-:W-:Y:S01]  /*46e0*/  HFMA2 R0, -RZ, RZ, 0, 5.9604644775390625e-08 ;  /* 0x00000001ff007431 */ /* 0x000fe200000001ff */
[----:B---3-5:R3:W5:Y:S04]  /*46f0*/  @P1 LDG.E R73, desc[UR4][R10.64] ;  /* 0x000000040a491981 */ /* 0x028768000c1e1900 */
[----:B------:R-:W-:Y:S01]  /*4700*/  @!P1 PRMT R158, R0, 0x7610, R158 ;  /* 0x00007610009e9816 */ /* 0x000fe2000000009e */
[----:B---3--:R-:W4:Y:S06]  /*4710*/  @!P1 LDC R73, c[0x0][0x880] ;  /* 0x00022000ff499b82 */ /* 0x008f2c0000000800 */
.L_x_80:
[----:B----45:R-:W-:Y:S01]  /*4720*/  @!P0 FSETP.EQ.AND P1, PT, R73, RZ, PT ;  /* 0x000000ff4900820b */ /* 0x030fe20003f22000 */
[----:B------:R-:W-:Y:S01]  /*4730*/  @!UPT UIADD3 URZ, UPT, UPT, URZ, URZ, URZ ;  /* 0x000000fffffff290 */ /* 0x000fe2000fffe0ff */
[----:B------:R-:W-:Y:S11]  /*4740*/  @!P0 BRA `(.L_x_81) ;  /* 0x0000000000188947 */ /* 0x000ff60003800000 */
[----:B------:R-:W-:Y:S02]  /*4750*/  LOP3.LUT P0, RZ, R158, 0xff, RZ, 0xc0, !PT ;  /* 0x000000ff9eff7812 */ /* 0x000fe4000780c0ff */
[----:B------:R-:W-:Y:S04]  /*4760*/  ISETP.NE.U32.AND P1, PT, R2, RZ, PT ;  /* 0x000000ff0200720c */ /* 0x000fe80003f25070 */
[----:B------:R-:W-:Y:S04]  /*4770*/  ISETP.NE.AND.EX P1, PT, R3, RZ, PT, P1 ;  /* 0x000000ff0300720c */ /* 0x000fe80003f25310 */
[----:B------:R-:W-:Y:S03]  /*4780*/  PLOP3.LUT P1, PT, P1, PT, PT, 0x8, 0x80 ;  /* 0x000000000080781c */ /* 0x000fe60000f2e170 */
[----:B------:R-:W-:Y:S11]  /*4790*/  @P0 FSETP.EQ.AND P1, PT, R73, RZ, PT ;  /* 0x000000ff4900020b */ /* 0x000ff60003f22000 */
[----:B------:R-:W-:Y:S02]  /*47a0*/  @!UPT UIADD3 URZ, UPT, UPT, URZ, URZ, URZ ;  /* 0x000000fffffff290 */ /* 0x000fe4000fffe0ff */
.L_x_81:
[----:B------:R-:W3:Y:S01]  /*47b0*/  SYNCS.PHASECHK.TRANS64.TRYWAIT P2, [UR21+0x90], R9 ;  /* 0x00009009ff0075a7 */ /* 0x000ee20008041115 */
[----:B------:R-:W-:Y:S04]  /*47c0*/  ELECT P0, URZ, PT ;  /* 0x0000000000ff782f */ /* 0x000fe80003800000 */
[----:B------:R-:W-:Y:S11]  /*47d0*/  PLOP3.LUT P1, PT, P1, P0, PT, 0xf2, 0x2f ;  /* 0x00000000002f781c */ /* 0x000ff60000f21e72 */
[----:B------:R-:W-:Y:S02]  /*47e0*/  @!UPT UIADD3 URZ, UPT, UPT, URZ, URZ, URZ ;  /* 0x000000fffffff290 */ /* 0x000fe4000fffe0ff */
[----:B------:R-:W-:Y:S05]  /*47f0*/  @!P1 IADD3 R8, P0, PT, R16, 0x580, RZ ;  /* 0x0000058010089810 */ /* 0x000fea0007f1e0ff */
[----:B------:R-:W-:Y:S01]  /*4800*/  @!P1 IMAD.X R6, RZ, RZ, R17, P0 ;  /* 0x000000ffff069224 */ /* 0x000fe200000e0611 */
[----:B---3--:R-:W-:Y:S07]  /*4810*/  @!P2 BRA `(.L_x_82) ;  /* 0x0000007400dca947 */ /* 0x008fee0003800000 */
.L_x_168:
[----:B------:R-:W-:Y:S01]  /*4820*/  @!P1 R2UR UR5, R8 ;  /* 0x00000000080592ca */ /* 0x000fe200000e0000 */
[----:B------:R-:W-:Y:S01]  /*4830*/  VOTEU.ALL UP0, P1 ;  /* 0x0000000000ff7886 */ /* 0x000fe20000800000 */
[----:B------:R-:W-:Y:S01]  /*4840*/  @!P1 R2UR UR4, R6 ;  /* 0x00000000060492ca */ /* 0x000fe200000e0000 */
[----:B--2---:R-:W-:Y:S01]  /*4850*/  @!P1 IMAD.MOV.U32 R0, RZ, RZ, 0x2000 ;  /* 0x00002000ff009424 */ /* 0x004fe200078e00ff */
[----:B------:R-:W-:Y:S01]  /*4860*/  UMOV UR6, 0x0 ;  /* 0x0000000000067882 */ /* 0x000fe20000000000 */
[----:B------:R-:W-:Y:S01]  /*4870*/  UMOV UR7, 0x10000000 ;  /* 0x1000000000077882 */ /* 0x000fe20000000000 */
[----:B------:R-:W-:Y:S01]  /*4880*/  @!UP0 UIADD3 UR32, UPT, UPT, UR21, 0x200, URZ ;  /* 0x0000020015208890 */ /* 0x000fe2000fffe0ff */
[----:B------:R-:W-:Y:S01]  /*4890*/  @!P1 IADD3 R8, P0, PT, R16, 0x580, RZ ;  /* 0x0000058010089810 */ /* 0x000fe20007f1e0ff */
[----:B------:R-:W-:Y:S04]  /*48a0*/  VOTEU.ALL UP0, P1 ;  /* 0x0000000000ff7886 */ /* 0x000fe80000800000 */
[----:B------:R-:W-:Y:S02]  /*48b0*/  @!P1 IMAD.X R6, RZ, RZ, R17, P0 ;  /* 0x000000ffff069224 */ /* 0x000fe400000e0611 */
[----:B------:R-:W-:Y:S02]  /*48c0*/  IMAD.U32 R10, RZ, RZ, UR5 ;  /* 0x00000005ff0a7e24 */ /* 0x000fe4000f8e00ff */
[----:B------:R-:W-:Y:S03]  /*48d0*/  IMAD.U32 R11, RZ, RZ, UR4 ;  /* 0x00000004ff0b7e24 */ /* 0x000fe6000f8e00ff */
[----:B------:R-:W-:Y:S02]  /*48e0*/  @!P1 R2UR UR4, R10 ;  /* 0x000000000a0492ca */ /* 0x000fe400000e0000 */
[----:B------:R-:W-:Y:S11]  /*48f0*/  @!P1 R2UR UR5, R11 ;  /* 0x000000000b0592ca */ /* 0x000ff600000e0000 */
[----:B------:R-:W-:Y:S02]  /*4900*/  @!UPT UIADD3 URZ, UPT, UPT, URZ, URZ, URZ ;  /* 0x000000fffffff290 */ /* 0x000fe4000fffe0ff */
[----:B------:R2:W-:Y:S01]  /*4910*/  @!UP0 UTMALDG.3D [UR32], [UR4], desc[UR6] ;  /* 0x00000620040085b4 */ /* 0x0005e20008011000 */
[----:B------:R2:W-:Y:S01]  /*4920*/  @!P1 SYNCS.ARRIVE.TRANS64.RED.A0TR RZ, [UR21+0x70], R0 ;  /* 0x00007000ffff99a7 */ /* 0x0005e20008300415 */
[----:B------:R-:W-:Y:S01]  /*4930*/  SYNCS.ARRIVE.TRANS64.RED.A1T0 RZ, [UR40], RZ ;  /* 0x000000ffffff79a7 */ /* 0x000fe20008100428 */
[----:B------:R-:W3:Y:S02]  /*4940*/  SYNCS.PHASECHK.TRANS64.TRYWAIT P2, [UR21+0x98], R9 ;  /* 0x00009809ff0075a7 */ /* 0x000ee40008041115 */
[----:B--23--:R-:W-:Y:S05]  /*4950*/  @!P2 BRA `(.L_x_83) ;  /* 0x0000007400a4a947 */ /* 0x00cfea0003800000 */
.L_x_170:
        /* <DEDUP_REMOVED lines=8> */
[----:B------:R-:W-:Y:S01]  /*49e0*/  @!UP0 UIADD3 UR24, UPT, UPT, UR21, 0x2200, URZ ;  /* 0x0000220015188890 */ /* 0x000fe2000fffe0ff */
[----:B------:R-:W-:Y:S01]  /*49f0*/  VOTEU.ALL UP0, P1 ;  /* 0x0000000000ff7886 */ /* 0x000fe20000800000 */
[----:B------:R-:W-:Y:S01]  /*4a00*/  UMOV UR27, UR35 ;  /* 0x00000023001b7c82 */ /* 0x000fe20008000000 */
[----:B------:R-:W-:Y:S02]  /*4a10*/  UMOV UR28, UR36 ;  /* 0x00000024001c7c82 */ /* 0x000fe40008000000 */
[----:B------:R-:W-:Y:S02]  /*4a20*/  IMAD.U32 R10, RZ, RZ, UR5 ;  /* 0x00000005ff0a7e24 */ /* 0x000fe4000f8e00ff */
[----:B------:R-:W-:Y:S02]  /*4a30*/  IMAD.U32 R11, RZ, RZ, UR4 ;  /* 0x00000004ff0b7e24 */ /* 0x000fe4000f8e00ff */
[----:B------:R-:W-:Y:S01]  /*4a40*/  @!P1 IMAD.X R6, RZ, RZ, R17, P0 ;  /* 0x000000ffff069224 */ /* 0x000fe200000e0611 */
        /* <DEDUP_REMOVED lines=8> */
.L_x_172:
[----:B------:R-:W-:Y:S01]  /*4ad0*/  @!P1 R2UR UR5, R8 ;  /* 0x00000000080592ca */ /* 0x000fe200000e0000 */
[----:B------:R-:W-:Y:S01]  /*4ae0*/  VOTEU.ALL UP0, P1 ;  /* 0x0000000000ff7886 */ /* 0x000fe20000800000 */
[----:B------:R-:W-:Y:S01]  /*4af0*/  @!P1 R2UR UR4, R6 ;  /* 0x00000000060492ca */ /* 0x000fe200000e0000 */
[----:B--2---:R-:W-:Y:S01]  /*4b00*/  @!P1 IMAD.MOV.U32 R0, RZ, RZ, 0x2000 ;  /* 0x00002000ff009424 */ /* 0x004fe200078e00ff */
[----:B------:R-:W-:Y:S01]  /*4b10*/  UMOV UR6, 0x0 ;  /* 0x0000000000067882 */ /* 0x000fe20000000000 */
[----:B------:R-:W-:Y:S01]  /*4b20*/  UMOV UR7, 0x10000000 ;  /* 0x1000000000077882 */ /* 0x000fe20000000000 */
[----:B------:R-:W-:Y:S01]  /*4b30*/  @!UP0 UIADD3 UR18, UPT, UPT, UR34, 0x80, URZ ;  /* 0x0000008022128890 */ /* 0x000fe2000fffe0ff */
[----:B------:R-:W-:Y:S01]  /*4b40*/  VIADD R14, R14, 0x1 ;  /* 0x000000010e0e7836 */ /* 0x000fe20000000000 */
[----:B------:R-:W-:Y:S01]  /*4b50*/  @!UP0 UIADD3 UR16, UPT, UPT, UR21, 0x4200, URZ ;  /* 0x0000420015108890 */ /* 0x000fe2000fffe0ff */
[----:B------:R-:W-:Y:S01]  /*4b60*/  VOTEU.ALL UP0, P1 ;  /* 0x0000000000ff7886 */ /* 0x000fe20000800000 */
[----:B------:R-:W-:Y:S01]  /*4b70*/  UMOV UR19, UR35 ;  /* 0x0000002300137c82 */ /* 0x000fe20008000000 */
[----:B------:R-:W-:Y:S02]  /*4b80*/  UMOV UR20, UR36 ;  /* 0x0000002400147c82 */ /* 0x000fe40008000000 */
        /* <DEDUP_REMOVED lines=10> */
.L_x_174:
[----:B------:R-:W-:Y:S01]  /*4c30*/  @!P1 IADD3 R6, P0, PT, R16, 0x580, RZ ;  /* 0x0000058010069810 */ /* 0x000fe20007f1e0ff */
[----:B------:R-:W-:Y:S01]  /*4c40*/  VOTEU.ALL UP0, P1 ;  /* 0x0000000000ff7886 */ /* 0x000fe20000800000 */
[----:B------:R-:W-:Y:S01]  /*4c50*/  UMOV UR6, 0x0 ;  /* 0x0000000000067882 */ /* 0x000fe20000000000 */
[----:B------:R-:W-:Y:S01]  /*4c60*/  UMOV UR7, 0x10000000 ;  /* 0x1000000000077882 */ /* 0x000fe20000000000 */
[----:B------:R-:W-:Y:S01]  /*4c70*/  @!P1 R2UR UR5, R6 ;  /* 0x00000000060592ca */ /* 0x000fe200000e0000 */
[----:B--2---:R-:W-:Y:S01]  /*4c80*/  @!P1 IMAD.X R0, RZ, RZ, R17, P0 ;  /* 0x000000ffff009224 */ /* 0x004fe200000e0611 */
[----:B------:R-:W-:Y:S01]  /*4c90*/  @!UP0 UIADD3 UR10, UPT, UPT, UR34, 0xc0, URZ ;  /* 0x000000c0220a8890 */ /* 0x000fe2000fffe0ff */
[----:B------:R-:W-:Y:S01]  /*4ca0*/  R2UR UR16, R160 ;  /* 0x00000000a01072ca */ /* 0x000fe200000e0000 */
[----:B------:R-:W-:Y:S01]  /*4cb0*/  @!UP0 UIADD3 UR8, UPT, UPT, UR21, 0x6200, URZ ;  /* 0x0000620015088890 */ /* 0x000fe2000fffe0ff */
[----:B------:R-:W-:Y:S01]  /*4cc0*/  ISETP.NE.AND P0, PT, R14, 0x2, PT ;  /* 0x000000020e00780c */ /* 0x000fe20003f05270 */
[----:B------:R-:W-:Y:S01]  /*4cd0*/  @!UP0 UIADD3 UR9, UPT, UPT, UR21, 0x88, URZ ;  /* 0x0000008815098890 */ /* 0x000fe2000fffe0ff */
[----:B------:R-:W-:Y:S01]  /*4ce0*/  @!P1 R2UR UR4, R0 ;  /* 0x00000000000492ca */ /* 0x000fe200000e0000 */
[----:B------:R-:W-:Y:S01]  /*4cf0*/  VOTEU.ALL UP0, P1 ;  /* 0x0000000000ff7886 */ /* 0x000fe20000800000 */
[----:B------:R-:W-:Y:S01]  /*4d00*/  UMOV UR11, UR35 ;  /* 0x00000023000b7c82 */ /* 0x000fe20008000000 */
[----:B------:R-:W-:Y:S01]  /*4d10*/  UMOV UR12, UR36 ;  /* 0x00000024000c7c82 */ /* 0x000fe20008000000 */
[----:B------:R-:W-:Y:S01]  /*4d20*/  SEL R0, RZ, 0x1, P0 ;  /* 0x00000001ff007807 */ /* 0x000fe20000000000 */
[----:B------:R-:W-:Y:S01]  /*4d30*/  UIADD3 UR20, UPT, UPT, UR13, UR59, URZ ;  /* 0x0000003b0d147290 */ /* 0x000fe2000fffe0ff */
[----:B------:R-:W-:Y:S01]  /*4d40*/  IMAD.U32 R8, RZ, RZ, UR5 ;  /* 0x00000005ff087e24 */ /* 0x000fe2000f8e00ff */
[----:B------:R-:W-:Y:S01]  /*4d50*/  LOP3.LUT R15, R15, 0x1, RZ, 0x3c, !PT ;  /* 0x000000010f0f7812 */ /* 0x000fe200078e3cff */
[----:B------:R-:W-:Y:S01]  /*4d60*/  UPLOP3.LUT UP3, UPT, UPT, UPT, UPT, 0x80, 0x8 ;  /* 0x000000000008789c */ /* 0x000fe20003f6f070 */
[----:B------:R-:W-:Y:S01]  /*4d70*/  LOP3.LUT R13, R13, R0, RZ, 0x3c, !PT ;  /* 0x000000000d0d7212 */ /* 0x000fe200078e3cff */
[----:B------:R-:W-:Y:S01]  /*4d80*/  UIADD3 UR16, UPT, UPT, UR14, UR16, URZ ;  /* 0x000000100e107290 */ /* 0x000fe2000fffe0ff */
[----:B------:R-:W-:Y:S01]  /*4d90*/  SEL R14, R14, RZ, P0 ;  /* 0x000000ff0e0e7207 */ /* 0x000fe20000000000 */
[----:B------:R-:W-:Y:S01]  /*4da0*/  UMOV UR36, UR29 ;  /* 0x0000001d00247c82 */ /* 0x000fe20008000000 */
[----:B------:R-:W-:Y:S01]  /*4db0*/  IMAD.U32 R9, RZ, RZ, UR4 ;  /* 0x00000004ff097e24 */ /* 0x000fe2000f8e00ff */
[----:B------:R-:W-:Y:S04]  /*4dc0*/  @!P1 R2UR UR4, R8 ;  /* 0x00000000080492ca */ /* 0x000fe800000e0000 */
[----:B------:R-:W-:Y:S11]  /*4dd0*/  @!P1 R2UR UR5, R9 ;  /* 0x00000000090592ca */ /* 0x000ff600000e0000 */
[----:B------:R-:W-:Y:S02]  /*4de0*/  @!UPT UIADD3 URZ, UPT, UPT, URZ, URZ, URZ ;  /* 0x000000fffffff290 */ /* 0x000fe4000fffe0ff */
[----:B------:R2:W-:Y:S01]  /*4df0*/  @!UP0 UTMALDG.3D [UR8], [UR4], desc[UR6] ;  /* 0x00000608040085b4 */ /* 0x0005e20008011000 */
[----:B------:R2:W-:Y:S01]  /*4e00*/  @!P1 SYNCS.ARRIVE.TRANS64.RED.A0TR RZ, [UR21+0x88], R7 ;  /* 0x00008807ffff99a7 */ /* 0x0005e20008300415 */
[----:B------:R-:W-:Y:S01]  /*4e10*/  SYNCS.ARRIVE.TRANS64.RED.A1T0 RZ, [UR37], RZ ;  /* 0x000000ffffff79a7 */ /* 0x000fe20008100425 */
[----:B------:R-:W-:Y:S05]  /*4e20*/  BRA.U UP1, `(.L_x_86) ;  /* 0xfffffff101747547 */ /* 0x000fea000b83ffff */
[----:B------:R-:W-:-:S04]  /*4e30*/  SHF.L.U32 R3, R15, 0x1f, RZ ;  /* 0x0000001f0f037819 */ /* 0x000fc800000006ff */
[----:B------:R-:W3:Y:S02]  /*4e40*/  SYNCS.PHASECHK.TRANS64.TRYWAIT P0, [UR21+0x90], R3 ;  /* 0x00009003ff0075a7 */ /* 0x000ee40008001115 */
[----:B---3--:R-:W-:Y:S05]  /*4e50*/  @!P0 BRA `(.L_x_87) ;  /* 0x0000007000ac8947 */ /* 0x008fea0003800000 */
.L_x_176:
[----:B------:R-:W4:Y:S02]  /*4e60*/  SYNCS.PHASECHK.TRANS64.TRYWAIT P0, [UR21+0x98], R3 ;  /* 0x00009803ff0075a7 */ /* 0x000f240008001115 */
[----:B----4-:R-:W-:Y:S05]  /*4e70*/  @!P0 BRA `(.L_x_88) ;  /* 0x0000007000bc8947 */ /* 0x010fea0003800000 */
.L_x_178:
[----:B------:R-:W4:Y:S02]  /*4e80*/  SYNCS.PHASECHK.TRANS64.TRYWAIT P0, [UR21+0xa0], R3 ;  /* 0x0000a003ff0075a7 */ /* 0x000f240008001115 */
[----:B----4-:R-:W-:Y:S05]  /*4e90*/  @!P0 BRA `(.L_x_89) ;  /* 0x0000007000cc8947 */ /* 0x010fea0003800000 */
.L_x_180:
[----:B---3--:R-:W-:-:S07]  /*4ea0*/  MOV R0, UR21 ;  /* 0x0000001500007c02 */ /* 0x008fce0008000f00 */
.L_x_90:
[----:B---3--:R-:W-:-:S04]  /*4eb0*/  SHF.L.U32 R3, R15, 0x1f, RZ ;  /* 0x0000001f0f037819 */ /* 0x008fc800000006ff */
[----:B------:R3:W4:Y:S03]  /*4ec0*/  SYNCS.PHASECHK.TRANS64.TRYWAIT P0, [R0+URZ+0xa8], R3 ;  /* 0x0000a803000075a7 */ /* 0x00072600080011ff */
[----:B----4-:R-:W-:Y:S05]  /*4ed0*/  @!P0 NANOSLEEP.SYNCS 0x989680 ;  /* 0x009896800000895d */ /* 0x010fea0003900000 */
[----:B------:R-:W4:Y:S02]  /*4ee0*/  @!P0 SYNCS.PHASECHK.TRANS64 P0, [R0+URZ+0xa8], R3 ;  /* 0x0000a803000085a7 */ /* 0x000f2400080010ff */
[----:B-12-4-:R-:W-:Y:S05]  /*4ef0*/  @P0 EXIT ;  /* 0x000000000000094d */ /* 0x016fea0003800000 */
[----:B------:R-:W-:Y:S05]  /*4f00*/  BRA `(.L_x_90) ;  /* 0xfffffffc00e87947 */ /* 0x000fea000383ffff */
.L_x_75:
[----:B------:R-:W-:-:S06]  /*4f10*/  UISETP.GE.AND UP0, UPT, UR17, 0x4, UPT ;  /* 0x000000041100788c */ /* 0x000fcc000bf06270 */
[----:B------:R-:W-:-:S13]  /*4f20*/  PLOP3.LUT P0, PT, PT, PT, UP0, 0x80, 0x8 ;  /* 0x000000000008781c */ /* 0x000fda0003f0f008 */
[----:B------:R-:W-:Y:S05]  /*4f30*/  @!P0 EXIT ;  /* 0x000000000000894d */ /* 0x000fea0003800000 */
[----:B------:R-:W1:Y:S08]  /*4f40*/  S2UR UR4, SR_CgaCtaId ;  /* 0x00000000000479c3 */ /* 0x000e700000008800 */
[----:B------:R-:W-:Y:S01]  /*4f50*/  BAR.SYNC.DEFER_BLOCKING 0x6, 0xa0 ;  /* 0x0182800000007b1d */ /* 0x000fe20000010000 */
[C---:B------:R-:W-:Y:S01]  /*4f60*/  IMAD.SHL.U32 R4, R170.reuse, 0x40, RZ ;  /* 0x00000040aa047824 */ /* 0x040fe200078e00ff */
[C---:B------:R-:W-:Y:S01]  /*4f70*/  LOP3.LUT R174, R170.reuse, 0x60, RZ, 0xc0, !PT ;  /* 0x00000060aaae7812 */ /* 0x040fe200078ec0ff */
[C---:B------:R-:W-:Y:S01]  /*4f80*/  IMAD.SHL.U32 R137, R170.reuse, 0x8, RZ ;  /* 0x00000008aa897824 */ /* 0x040fe200078e00ff */
[C---:B------:R-:W-:Y:S01]  /*4f90*/  LOP3.LUT R172, R170.reuse, 0x2, RZ, 0xc0, !PT ;  /* 0x00000002aaac7812 */ /* 0x040fe200078ec0ff */
[----:B------:R-:W-:Y:S01]  /*4fa0*/  IMAD.U32 R69, R170, 0x10000, RZ ;  /* 0x00010000aa457824 */ /* 0x000fe200078e00ff */
[----:B------:R-:W-:-:S02]  /*4fb0*/  UMOV UR44, 0x400 ;  /* 0x00000400002c7882 */ /* 0x000fc40000000000 */
[----:B------:R-:W2:Y:S01]  /*4fc0*/  LDC.64 R156, c[0x0][0x8b0] ;  /* 0x00022c00ff9c7b82 */ /* 0x000ea20000000a00 */
[----:B------:R-:W-:Y:S01]  /*4fd0*/  LOP3.LUT R6, R4, 0x180, RZ, 0xc0, !PT ;  /* 0x0000018004067812 */ /* 0x000fe200078ec0ff */
[----:B------:R-:W-:Y:S01]  /*4fe0*/  HFMA2 R162, -RZ, RZ, 0, 0 ;  /* 0x00000000ffa27431 */ /* 0x000fe200000001ff */
[----:B------:R-:W-:Y:S01]  /*4ff0*/  LOP3.LUT R170, R170, 0x4, RZ, 0xc0, !PT ;  /* 0x00000004aaaa7812 */ /* 0x000fe200078ec0ff */
[----:B------:R-:W-:Y:S01]  /*5000*/  IMAD.MOV.U32 R68, RZ, RZ, RZ ;  /* 0x000000ffff447224 */ /* 0x000fe200078e00ff */
[----:B------:R-:W-:Y:S01]  /*5010*/  LOP3.LUT R137, R6, 0x30, R137, 0xf8, !PT ;  /* 0x0000003006897812 */ /* 0x000fe200078ef889 */
[----:B------:R-:W-:Y:S01]  /*5020*/  IMAD.MOV.U32 R168, RZ, RZ, RZ ;  /* 0x000000ffffa87224 */ /* 0x000fe200078e00ff */
[----:B------:R-:W-:Y:S01]  /*5030*/  LOP3.LUT R69, R69, 0x600000, RZ, 0xc0, !PT ;  /* 0x0060000045457812 */ /* 0x000fe200078ec0ff */
[----:B------:R-:W3:Y:S01]  /*5040*/  LDC.64 R138, c[0x0][0x8a8] ;  /* 0x00022a00ff8a7b82 */ /* 0x000ee20000000a00 */
[----:B------:R-:W-:Y:S02]  /*5050*/  LOP3.LUT R137, R137, 0x1e40, R4, 0xf8, !PT ;  /* 0x00001e4089897812 */ /* 0x000fe400078ef804 */
[----:B------:R-:W-:Y:S01]  /*5060*/  CS2R R166, SRZ ;  /* 0x0000000000a67805 */ /* 0x000fe2000001ff00 */
[----:B------:R-:W-:Y:S01]  /*5070*/  IMAD.MOV.U32 R165, RZ, RZ, RZ ;  /* 0x000000ffffa57224 */ /* 0x000fe200078e00ff */
[----:B------:R-:W-:Y:S01]  /*5080*/  IADD3 R169, PT, PT, -R170, 0x2, RZ ;  /* 0x00000002aaa97810 */ /* 0x000fe20007ffe1ff */
[----:B------:R-:W-:Y:S01]  /*5090*/  IMAD.MOV R163, RZ, RZ, -R170 ;  /* 0x000000ffffa37224 */ /* 0x000fe200078e0aaa */
[----:B------:R-:W-:Y:S01]  /*50a0*/  IADD3 R164, PT, PT, -R172, RZ, RZ ;  /* 0x000000ffaca47210 */ /* 0x000fe20007ffe1ff */
[----:B------:R-:W4:Y:S01]  /*50b0*/  LDCU UR57, c[0x0][0x370] ;  /* 0x00006e00ff3977ac */ /* 0x000f220008000800 */
[----:B-1----:R-:W-:Y:S01]  /*50c0*/  ULEA UR44, UR4, UR44, 0x18 ;  /* 0x0000002c042c7291 */ /* 0x002fe2000f8ec0ff */
[----:B------:R-:W1:Y:S03]  /*50d0*/  LDCU.64 UR62, c[0x0][0x348] ;  /* 0x00006900ff3e77ac */ /* 0x000e660008000a00 */
[----:B------:R-:W-:-:S02]  /*50e0*/  UIADD3 UR4, UPT, UPT, UR44, 0x8200, URZ ;  /* 0x000082002c047890 */ /* 0x000fc4000fffe0ff */
[----:B------:R-:W-:Y:S01]  /*50f0*/  VIADD R171, R137, UR44 ;  /* 0x0000002c89ab7c36 */ /* 0x000fe20008000000 */
[----:B------:R-:W-:Y:S02]  /*5100*/  UIADD3 UR5, UPT, UPT, UR44, 0x200, URZ ;  /* 0x000002002c057890 */ /* 0x000fe4000fffe0ff */
[----:B------:R-:W4:Y:S01]  /*5110*/  LDS R0, [UR44+0x150] ;  /* 0x0001502cff007984 */ /* 0x000f220008000800 */
[----:B------:R-:W1:Y:S01]  /*5120*/  LDCU UR43, c[0x0][0xb0c] ;  /* 0x00016180ff2b77ac */ /* 0x000e620008000800 */
[----:B------:R-:W-:Y:S01]  /*5130*/  VIADD R171, R171, 0x200 ;  /* 0x00000200abab7836 */ /* 0x000fe20000000000 */
[----:B------:R-:W-:Y:S01]  /*5140*/  MOV R173, UR4 ;  /* 0x0000000400ad7c02 */ /* 0x000fe20008000f00 */
[----:B------:R-:W-:Y:S01]  /*5150*/  IMAD.U32 R175, RZ, RZ, UR5 ;  /* 0x00000005ffaf7e24 */ /* 0x000fe2000f8e00ff */
[----:B------:R-:W1:Y:S01]  /*5160*/  LDCU UR39, c[0x0][0xb30] ;  /* 0x00016600ff2777ac */ /* 0x000e620008000800 */
[----:B------:R-:W1:Y:S01]  /*5170*/  LDCU.64 UR46, c[0x0][0x888] ;  /* 0x00011100ff2e77ac */ /* 0x000e620008000a00 */
[----:B------:R-:W1:Y:S01]  /*5180*/  LDCU.64 UR40, c[0x0][0xb28] ;  /* 0x00016500ff2877ac */ /* 0x000e620008000a00 */
[----:B------:R-:W1:Y:S01]  /*5190*/  LDCU.64 UR60, c[0x0][0x890] ;  /* 0x00011200ff3c77ac */ /* 0x000e620008000a00 */
[----:B------:R-:W1:Y:S01]  /*51a0*/  LDCU.128 UR52, c[0x0][0xb10] ;  /* 0x00016200ff3477ac */ /* 0x000e620008000c00 */
[----:B------:R-:W1:Y:S02]  /*51b0*/  LDCU UR56, c[0x0][0x374] ;  /* 0x00006e80ff3877ac */ /* 0x000e640008000800 */
[----:B-1234-:R-:W-:-:S07]  /*51c0*/  IADD3 R69, PT, PT, R0, R69, RZ ;  /* 0x0000004500457210 */ /* 0x01efce0007ffe0ff */
.L_x_135:
[C---:B------:R-:W-:Y:S02]  /*51d0*/  LEA R3, R162.reuse, UR44, 0x3 ;  /* 0x0000002ca2037c11 */ /* 0x040fe4000f8e18ff */
[----:B------:R-:W-:Y:S02]  /*51e0*/  SHF.L.U32 R0, R167, 0x1f, RZ ;  /* 0x0000001fa7007819 */ /* 0x000fe400000006ff */
[----:B-1----:R-:W-:Y:S02]  /*51f0*/  LEA R5, R162, UR44, 0x4 ;  /* 0x0000002ca2057c11 */ /* 0x002fe4000f8e20ff */
[----:B------:R-:W1:Y:S02]  /*5200*/  SYNCS.PHASECHK.TRANS64.TRYWAIT P0, [R3+URZ+0xc0], R0 ;  /* 0x0000c000030075a7 */ /* 0x000e6400080011ff */
[----:B-1----:R-:W-:Y:S05]  /*5210*/  @!P0 BRA `(.L_x_91) ;  /* 0x0000007000048947 */ /* 0x002fea0003800000 */
.L_x_181:
        /* <DEDUP_REMOVED lines=11> */
[----:B------:R-:W-:Y:S01]  /*52d0*/  PLOP3.LUT P0, PT, PT, PT, UP1, 0x80, 0x8 ;  /* 0x000000000008781c */ /* 0x000fe20003f0f018 */
[----:B------:R-:W-:Y:S11]  /*52e0*/  UP2UR UR45, UPR, URZ, 0x2 ;  /* 0x00000002ff2d7883 */ /* 0x000ff60008000000 */
[----:B------:R-:W-:Y:S01]  /*52f0*/  @!UPT UIADD3 URZ, UPT, UPT, URZ, URZ, URZ ;  /* 0x000000fffffff290 */ /* 0x000fe2000fffe0ff */
[----:B-1----:R-:W-:Y:S02]  /*5300*/  @P0 SHF.R.U32.HI R0, RZ, 0x10, R5 ;  /* 0x00000010ff000819 */ /* 0x002fe40000011605 */
        /* <DEDUP_REMOVED lines=12> */
[----:B------:R-:W2:Y:S01]  /*53d0*/  LDCU UR12, c[0x0][0xb20] ;  /* 0x00016400ff0c77ac */ /* 0x000ea20008000800 */
[----:B------:R-:W-:Y:S02]  /*53e0*/  UIMAD.WIDE.U32 UR4, UR56, UR55, URZ ;  /* 0x00000037380472a5 */ /* 0x000fe4000f8e00ff */
[----:B------:R-:W-:Y:S02]  /*53f0*/  UIMAD.WIDE.U32 UR6, UR57, UR52, URZ ;  /* 0x00000034390672a5 */ /* 0x000fe4000f8e00ff */
[----:B------:R-:W-:Y:S02]  /*5400*/  UISETP.NE.AND UP0, UPT, UR54, 0x1, UPT ;  /* 0x000000013600788c */ /* 0x000fe4000bf05270 */
[----:B------:R-:W-:Y:S02]  /*5410*/  UIMAD.WIDE.U32 UR8, UR37, UR55, URZ ;  /* 0x00000037250872a5 */ /* 0x000fe4000f8e00ff */
[----:B------:R-:W-:Y:S02]  /*5420*/  UIMAD.WIDE.U32 UR10, UR38, UR52, URZ ;  /* 0x00000034260a72a5 */ /* 0x000fe4000f8e00ff */
[----:B------:R-:W-:Y:S02]  /*5430*/  UISETP.NE.AND UP1, UPT, UR43, 0x1, UPT ;  /* 0x000000012b00788c */ /* 0x000fe4000bf25270 */
[----:B------:R-:W-:Y:S01]  /*5440*/  UISETP.NE.AND UP2, UPT, UR42, 0x1, UPT ;  /* 0x000000012a00788c */ /* 0x000fe2000bf45270 */
[----:B------:R-:W-:Y:S02]  /*5450*/  UMOV UR4, UR5 ;  /* 0x0000000500047c82 */ /* 0x000fe40008000000 */
[----:B--2---:R-:W-:Y:S03]  /*5460*/  USHF.R.U32.HI UR5, URZ, UR12, UR4 ;  /* 0x0000000cff057299 */ /* 0x004fe60008011604 */
[----:B------:R-:W-:Y:S02]  /*5470*/  UMOV UR4, UR7 ;  /* 0x0000000700047c82 */ /* 0x000fe40008000000 */
[----:B------:R-:W-:Y:S02]  /*5480*/  USHF.R.U32.HI UR7, URZ, UR53, UR4 ;  /* 0x00000035ff077299 */ /* 0x000fe40008011604 */
[----:B------:R-:W-:Y:S02]  /*5490*/  USEL UR4, UR56, UR5, !UP0 ;  /* 0x0000000538047287 */ /* 0x000fe4000c000000 */
[----:B------:R-:W-:Y:S01]  /*54a0*/  USEL UR7, UR57, UR7, !UP1 ;  /* 0x0000000739077287 */ /* 0x000fe2000c800000 */
[----:B------:R-:W-:Y:S01]  /*54b0*/  UMOV UR5, UR9 ;  /* 0x0000000900057c82 */ /* 0x000fe20008000000 */
[----:B------:R-:W-:Y:S02]  /*54c0*/  UIMAD.WIDE.U32 UR8, UR4, UR40, URZ ;  /* 0x00000028040872a5 */ /* 0x000fe4000f8e00ff */
[----:B------:R-:W-:Y:S03]  /*54d0*/  USHF.R.U32.HI UR6, URZ, UR12, UR5 ;  /* 0x0000000cff067299 */ /* 0x000fe60008011605 */
[----:B------:R-:W-:Y:S01]  /*54e0*/  UMOV UR5, UR11 ;  /* 0x0000000b00057c82 */ /* 0x000fe20008000000 */
[----:B------:R-:W-:Y:S02]  /*54f0*/  UIMAD.WIDE.U32 UR10, UR7, UR40, URZ ;  /* 0x00000028070a72a5 */ /* 0x000fe4000f8e00ff */
[----:B------:R-:W-:Y:S02]  /*5500*/  USHF.R.U32.HI UR12, URZ, UR53, UR5 ;  /* 0x00000035ff0c7299 */ /* 0x000fe40008011605 */
[----:B------:R-:W-:Y:S01]  /*5510*/  USEL UR6, UR37, UR6, !UP0 ;  /* 0x0000000625067287 */ /* 0x000fe2000c000000 */
[----:B------:R-:W-:Y:S02]  /*5520*/  UMOV UR5, UR9 ;  /* 0x0000000900057c82 */ /* 0x000fe40008000000 */
[----:B------:R-:W-:Y:S01]  /*5530*/  UMOV UR10, UR11 ;  /* 0x0000000b000a7c82 */ /* 0x000fe20008000000 */
[----:B------:R-:W-:Y:S02]  /*5540*/  @UP2 USHF.R.U32.HI UR4, URZ, UR41, UR5 ;  /* 0x00000029ff042299 */ /* 0x000fe40008011605 */
[----:B------:R-:W-:Y:S02]  /*5550*/  @UP2 USHF.R.U32.HI UR7, URZ, UR41, UR10 ;  /* 0x00000029ff072299 */ /* 0x000fe4000801160a */
[----:B------:R-:W-:Y:S02]  /*5560*/  UIMAD UR4, UR42, UR4, URZ ;  /* 0x000000042a0472a4 */ /* 0x000fe4000f8e02ff */
        /* <DEDUP_REMOVED lines=8> */
[----:B------:R-:W-:Y:S02]  /*55f0*/  USEL UR11, UR6, UR4, !UP2 ;  /* 0x00000004060b7287 */ /* 0x000fe4000d000000 */
[----:B------:R-:W-:Y:S02]  /*5600*/  UIADD3 UR8, UPT, UPT, -UR5, URZ, URZ ;  /* 0x000000ff05087290 */ /* 0x000fe4000fffe1ff */
[----:B------:R-:W-:Y:S01]  /*5610*/  UIADD3 UR10, UPT, UPT, -UR11, URZ, URZ ;  /* 0x000000ff0b0a7290 */ /* 0x000fe2000fffe1ff */
[----:B------:R-:W-:Y:S01]  /*5620*/  @!UP0 UMOV UR4, UR9 ;  /* 0x0000000900048c82 */ /* 0x000fe20008000000 */
[----:B------:R-:W-:Y:S02]  /*5630*/  UIADD3 UR9, UPT, UPT, -UR6, URZ, URZ ;  /* 0x000000ff06097290 */ /* 0x000fe4000fffe1ff */
[----:B------:R-:W-:Y:S02]  /*5640*/  @!UP0 USHF.R.U32.HI UR4, URZ, UR41, UR4 ;  /* 0x00000029ff048299 */ /* 0x000fe40008011604 */
[----:B------:R-:W-:Y:S02]  /*5650*/  UIMAD UR10, UR42, UR10, UR6 ;  /* 0x0000000a2a0a72a4 */ /* 0x000fe4000f8e0206 */
[----:B------:R-:W-:Y:S04]  /*5660*/  @!UP0 USEL UR4, UR5, UR4, !UP2 ;  /* 0x0000000405048287 */ /* 0x000fe8000d000000 */
[----:B------:R-:W-:Y:S02]  /*5670*/  @!UP0 UIMAD UR10, UR7, UR10, UR4 ;  /* 0x0000000a070a82a4 */ /* 0x000fe4000f8e0204 */
[----:B------:R-:W-:Y:S02]  /*5680*/  @!UP0 UIADD3 UR11, UPT, UPT, UR11, -UR4, URZ ;  /* 0x800000040b0b8290 */ /* 0x000fe4000fffe0ff */
[----:B------:R-:W-:Y:S02]  /*5690*/  UIMAD UR7, UR43, UR8, UR38 ;  /* 0x000000082b0772a4 */ /* 0x000fe4000f8e0226 */
[----:B------:R-:W-:Y:S02]  /*56a0*/  @!UP0 UIMAD UR6, UR11, UR42, UR5 ;  /* 0x0000002a0b0682a4 */ /* 0x000fe4000f8e0205 */
[----:B------:R-:W-:Y:S01]  /*56b0*/  UIMAD UR4, UR54, UR9, UR37 ;  /* 0x00000009360472a4 */ /* 0x000fe2000f8e0225 */
[----:B------:R-:W-:Y:S02]  /*56c0*/  @!UP0 UMOV UR5, UR10 ;  /* 0x0000000a00058c82 */ /* 0x000fe40008000000 */
[----:B------:R-:W-:Y:S02]  /*56d0*/  UIMAD UR38, UR5, UR43, UR7 ;  /* 0x0000002b052672a4 */ /* 0x000fe4000f8e0207 */
[----:B------:R-:W-:Y:S11]  /*56e0*/  UIMAD UR37, UR6, UR54, UR4 ;  /* 0x00000036062572a4 */ /* 0x000ff6000f8e0204 */
[----:B------:R-:W-:Y:S01]  /*56f0*/  @!UPT UIADD3 URZ, UPT, UPT, URZ, URZ, URZ ;  /* 0x000000fffffff290 */ /* 0x000fe2000fffe0ff */
.L_x_92:
[----:B------:R-:W-:Y:S01]  /*5700*/  UISETP.NE.AND UP0, UPT, UR39, 0x1, UPT ;  /* 0x000000012700788c */ /* 0x000fe2000bf05270 */
[----:B------:R-:W-:Y:S01]  /*5710*/  IADD3 R162, PT, PT, R162, 0x1, RZ ;  /* 0x00000001a2a27810 */ /* 0x000fe20007ffe0ff */
[----:B------:R-:W-:Y:S02]  /*5720*/  UIADD3 UR11, UPT, UPT, UR44, 0x200, URZ ;  /* 0x000002002c0b7890 */ /* 0x000fe4000fffe0ff */
[----:B------:R-:W-:Y:S02]  /*5730*/  USHF.L.U32 UR50, UR16, 0x7, URZ ;  /* 0x0000000710327899 */ /* 0x000fe400080006ff */
[----:B------:R-:W-:Y:S05]  /*5740*/  USHF.L.U32 UR49, UR20, 0x8, URZ ;  /* 0x0000000814317899 */ /* 0x000fea00080006ff */
[----:B------:R-:W2:Y:S01]  /*5750*/  @!UP0 LDCU.128 UR12, c[0x0][0xb10] ;  /* 0x00016200ff0c87ac */ /* 0x000ea20008000c00 */
[----:B------:R-:W3:Y:S01]  /*5760*/  @!UP0 LDCU UR5, c[0x0][0xb0c] ;  /* 0x00016180ff0587ac */ /* 0x000ee20008000800 */
[----:B------:R-:W4:Y:S01]  /*5770*/  @!UP0 LDCU UR10, c[0x0][0xb20] ;  /* 0x00016400ff0a87ac */ /* 0x000f220008000800 */
[----:B--2---:R-:W-:Y:S02]  /*5780*/  UIMAD.WIDE.U32 UR8, UR38, UR12, URZ ;  /* 0x0000000c260872a5 */ /* 0x004fe4000f8e00ff */
[----:B------:R-:W-:Y:S02]  /*5790*/  UIMAD.WIDE.U32 UR6, UR37, UR15, URZ ;  /* 0x0000000f250672a5 */ /* 0x000fe4000f8e00ff */
[----:B------:R-:W-:Y:S03]  /*57a0*/  @!UP0 UISETP.NE.AND UP1, UPT, UR14, 0x1, UPT ;  /* 0x000000010e00888c */ /* 0x000fe6000bf25270 */
[----:B------:R-:W-:Y:S01]  /*57b0*/  @!UP0 UMOV UR4, UR9 ;  /* 0x0000000900048c82 */ /* 0x000fe20008000000 */
[----:B---3--:R-:W-:Y:S02]  /*57c0*/  @!UP0 UISETP.NE.AND UP2, UPT, UR5, 0x1, UPT ;  /* 0x000000010500888c */ /* 0x008fe4000bf45270 */
[----:B------:R-:W-:Y:S01]  /*57d0*/  @!UP0 USHF.R.U32.HI UR4, URZ, UR13, UR4 ;  /* 0x0000000dff048299 */ /* 0x000fe20008011604 */
[----:B------:R-:W-:Y:S02]  /*57e0*/  @!UP0 UMOV UR6, UR7 ;  /* 0x0000000700068c82 */ /* 0x000fe40008000000 */
[----:B----4-:R-:W-:Y:S02]  /*57f0*/  @!UP0 USHF.R.U32.HI UR6, URZ, UR10, UR6 ;  /* 0x0000000aff068299 */ /* 0x010fe40008011606 */
[----:B------:R-:W-:Y:S02]  /*5800*/  @!UP0 USEL UR7, UR38, UR4, !UP2 ;  /* 0x0000000426078287 */ /* 0x000fe4000d000000 */
[----:B------:R-:W-:Y:S04]  /*5810*/  @!UP0 USEL UR6, UR37, UR6, !UP1 ;  /* 0x0000000625068287 */ /* 0x000fe8000c800000 */
[----:B------:R-:W-:Y:S02]  /*5820*/  @!UP0 UIADD3 UR4, UPT, UPT, -UR7, UR6, URZ ;  /* 0x0000000607048290 */ /* 0x000fe4000fffe1ff */
[----:B------:R-:W-:Y:S02]  /*5830*/  @!UP0 UIADD3 UR6, UPT, UPT, UR7, -UR6, URZ ;  /* 0x8000000607068290 */ /* 0x000fe4000fffe0ff */
[----:B------:R-:W-:Y:S02]  /*5840*/  @!UP0 UIMAD UR38, UR4, UR5, UR38 ;  /* 0x00000005042682a4 */ /* 0x000fe4000f8e0226 */
[----:B------:R-:W-:Y:S02]  /*5850*/  @!UP0 UIMAD UR37, UR6, UR14, UR37 ;  /* 0x0000000e062582a4 */ /* 0x000fe4000f8e0225 */
[----:B------:R-:W-:Y:S09]  /*5860*/  ULOP3.LUT UP0, URZ, UR11, 0x1b0, URZ, 0xc0, !UPT ;  /* 0x000001b00bff7892 */ /* 0x000ff2000f80c0ff */
[----:B------:R-:W-:Y:S05]  /*5870*/  BRA.U !UP0, `(.L_x_93) ;  /* 0x0000000108407547 */ /* 0x000fea000b800000 */
[----:B------:R-:W2:Y:S01]  /*5880*/  LDCU.64 UR8, c[0x4][0x88] ;  /* 0x01001100ff0877ac */ /* 0x000ea20008000a00 */
[----:B------:R-:W-:Y:S01]  /*5890*/  MOV R3, 0x0 ;  /* 0x0000000000037802 */ /* 0x000fe20000000f00 */
[----:B------:R-:W-:Y:S02]  /*58a0*/  HFMA2 R12, -RZ, RZ, 0, 5.9604644775390625e-08 ;  /* 0x00000001ff0c7431 */ /* 0x000fe400000001ff */
[----:B------:R-:W-:Y:S02]  /*58b0*/  IMAD.MOV.U32 R8, RZ, RZ, 0x70 ;  /* 0x00000070ff087424 */ /* 0x000fe400078e00ff */
[----:B------:R-:W-:Y:S01]  /*58c0*/  IMAD.MOV.U32 R13, RZ, RZ, RZ ;  /* 0x000000ffff0d7224 */ /* 0x000fe200078e00ff */
[----:B------:R-:W3:Y:S01]  /*58d0*/  LDCU.64 UR6, c[0x4][0x90] ;  /* 0x01001200ff0677ac */ /* 0x000ee20008000a00 */
[----:B------:R-:W4:Y:S01]  /*58e0*/  LDC.64 R2, c[0x4][R3] ;  /* 0x0100000003027b82 */ /* 0x000f220000000a00 */
[----:B------:R-:W1:Y:S01]  /*58f0*/  LDCU.64 UR4, c[0x4][0x8] ;  /* 0x01000100ff0477ac */ /* 0x000e620008000a00 */
[----:B--2---:R-:W-:Y:S01]  /*5900*/  MOV R5, UR9 ;  /* 0x0000000900057c02 */ /* 0x004fe20008000f00 */
[----:B------:R-:W-:Y:S01]  /*5910*/  IMAD.U32 R4, RZ, RZ, UR8 ;  /* 0x00000008ff047e24 */ /* 0x000fe2000f8e00ff */
[----:B---3--:R-:W-:Y:S01]  /*5920*/  MOV R7, UR7 ;  /* 0x0000000700077c02 */ /* 0x008fe20008000f00 */
[----:B------:R-:W-:Y:S01]  /*5930*/  IMAD.U32 R6, RZ, RZ, UR6 ;  /* 0x00000006ff067e24 */ /* 0x000fe2000f8e00ff */
[----:B-1----:R-:W-:Y:S01]  /*5940*/  MOV R11, UR5 ;  /* 0x00000005000b7c02 */ /* 0x002fe20008000f00 */
[----:B------:R-:W-:Y:S02]  /*5950*/  IMAD.U32 R10, RZ, RZ, UR4 ;  /* 0x00000004ff0a7e24 */ /* 0x000fe4000f8e00ff */
[----:B------:R-:W-:Y:S07]  /*5960*/  LEPC R20, `(.L_x_93) ;  /* 0x000000001014794e */ /* 0x000fee0000000000 */
[----:B----45:R-:W-:Y:S05]  /*5970*/  CALL.ABS.NOINC R2 ;  /* 0x0000000002007343 */ /* 0x030fea0003c00000 */
.L_x_93:
[----:B------:R-:W-:Y:S01]  /*5980*/  LOP3.LUT P0, RZ, R173, 0x1b0, RZ, 0xc0, !PT ;  /* 0x000001b0adff7812 */ /* 0x000fe2000780c0ff */
[----:B------:R-:W-:Y:S11]  /*5990*/  BSSY.RECONVERGENT B6, `(.L_x_94) ;  /* 0x0000013000067945 */ /* 0x000ff60003800200 */
[----:B------:R-:W-:Y:S01]  /*59a0*/  @!UPT UIADD3 URZ, UPT, UPT, URZ, URZ, URZ ;  /* 0x000000fffffff290 */ /* 0x000fe2000fffe0ff */
[----:B------:R-:W-:Y:S05]  /*59b0*/  @!P0 BRA `(.L_x_95) ;  /* 0x0000000000408947 */ /* 0x000fea0003800000 */
        /* <DEDUP_REMOVED lines=16> */
.L_x_95:
[----:B------:R-:W-:Y:S05]  /*5ac0*/  BSYNC.RECONVERGENT B6 ;  /* 0x0000000000067941 */ /* 0x000fea0003800200 */
.L_x_94:
[----:B------:R-:W-:Y:S01]  /*5ad0*/  R2UR UR4, R161 ;  /* 0x00000000a10472ca */ /* 0x000fe200000e0000 */
[----:B------:R-:W-:Y:S01]  /*5ae0*/  UISETP.NE.U32.AND UP0, UPT, UR60, URZ, UPT ;  /* 0x000000ff3c00728c */ /* 0x000fe2000bf05070 */
[----:B------:R-:W-:Y:S02]  /*5af0*/  ISETP.NE.U32.AND P4, PT, R156, RZ, PT ;  /* 0x000000ff9c00720c */ /* 0x000fe40003f85070 */
[----:B------:R-:W-:Y:S01]  /*5b00*/  ISETP.NE.U32.AND P2, PT, RZ, UR46, PT ;  /* 0x0000002eff007c0c */ /* 0x000fe2000bf45070 */
[----:B------:R-:W-:Y:S01]  /*5b10*/  UISETP.NE.AND.EX UP1, UPT, UR61, URZ, UPT, UP0 ;  /* 0x000000ff3d00728c */ /* 0x000fe2000bf25300 */
[----:B------:R-:W-:Y:S01]  /*5b20*/  ISETP.NE.AND.EX P4, PT, R157, RZ, PT, P4 ;  /* 0x000000ff9d00720c */ /* 0x000fe20003f85340 */
[----:B------:R-:W-:Y:S01]  /*5b30*/  UPLOP3.LUT UP0, UPT, UPT, UPT, UPT, 0x40, 0x4 ;  /* 0x000000000004789c */ /* 0x000fe20003f0e870 */
[----:B------:R-:W-:Y:S05]  /*5b40*/  ISETP.NE.AND.EX P2, PT, RZ, UR47, PT, P2 ;  /* 0x0000002fff007c0c */ /* 0x000fea000bf45320 */
[----:B------:R-:W-:Y:S06]  /*5b50*/  UISETP.NE.AND UP2, UPT, UR4, URZ, UPT ;  /* 0x000000ff0400728c */ /* 0x000fec000bf45270 */
[----:B------:R-:W-:Y:S05]  /*5b60*/  PLOP3.LUT P1, PT, PT, PT, UP2, 0x80, 0x8 ;  /* 0x000000000008781c */ /* 0x000fea0003f2f028 */
[----:B------:R-:W-:Y:S06]  /*5b70*/  @UP2 UPLOP3.LUT UP0, UPT, UPT, UPT, UP1, 0x80, 0x8 ;  /* 0x000000000008289c */ /* 0x000fec0003f0f010 */
[----:B------:R-:W-:Y:S01]  /*5b80*/  PLOP3.LUT P0, PT, PT, PT, UP0, 0x80, 0x8 ;  /* 0x000000000008781c */ /* 0x000fe20003f0f008 */
[----:B------:R-:W-:Y:S01]  /*5b90*/  @!UPT UIADD3 URZ, UPT, UPT, URZ, URZ, URZ ;  /* 0x000000fffffff290 */ /* 0x000fe2000fffe0ff */
[----:B------:R-:W-:Y:S11]  /*5ba0*/  BRA.U !UP1, `(.L_x_96) ;  /* 0x00000001093c7547 */ /* 0x000ff6000b800000 */
[----:B------:R-:W-:Y:S01]  /*5bb0*/  UISETP.NE.U32.AND UP0, UPT, UR46, URZ, UPT ;  /* 0x000000ff2e00728c */ /* 0x000fe2000bf05070 */
[----:B-1----:R-:W-:Y:S01]  /*5bc0*/  HFMA2 R0, -RZ, RZ, 0, 5.9604644775390625e-08 ;  /* 0x00000001ff007431 */ /* 0x002fe200000001ff */
[----:B------:R-:W1:Y:S01]  /*5bd0*/  LDCU.64 UR8, c[0x0][0x358] ;  /* 0x00006b00ff0877ac */ /* 0x000e620008000a00 */
[----:B------:R-:W-:Y:S01]  /*5be0*/  IMAD.MOV.U32 R158, RZ, RZ, 0x1 ;  /* 0x00000001ff9e7424 */ /* 0x000fe200078e00ff */
[----:B------:R-:W-:Y:S06]  /*5bf0*/  UISETP.NE.AND.EX UP0, UPT, UR47, URZ, UPT, UP0 ;  /* 0x000000ff2f00728c */ /* 0x000fec000bf05300 */
[----:B------:R-:W-:Y:S05]  /*5c00*/  PLOP3.LUT P3, PT, PT, PT, UP0, 0x80, 0x8 ;  /* 0x000000000008781c */ /* 0x000fea0003f6f008 */
[----:B------:R-:W2:Y:S01]  /*5c10*/  @UP0 LDCU.64 UR4, c[0x0][0x888] ;  /* 0x00011100ff0407ac */ /* 0x000ea20008000a00 */
[----:B------:R-:W-:Y:S07]  /*5c20*/  @UP0 UIMAD UR6, UR36, UR60, URZ ;  /* 0x0000003c240602a4 */ /* 0x000fee000f8e02ff */
[----:B------:R-:W-:Y:S01]  /*5c30*/  @!P3 PRMT R158, R0, 0x7610, R158 ;  /* 0x00007610009eb816 */ /* 0x000fe2000000009e */
[----:B--2---:R-:W-:Y:S06]  /*5c40*/  @UP0 UIMAD.WIDE UR4, UR6, 0x4, UR4 ;  /* 0x00000004060408a5 */ /* 0x004fec000f8e0204 */
[----:B------:R-:W-:Y:S01]  /*5c50*/  IMAD.U32 R2, RZ, RZ, UR4 ;  /* 0x00000004ff027e24 */ /* 0x000fe2000f8e00ff */
[----:B------:R-:W-:Y:S04]  /*5c60*/  MOV R3, UR5 ;  /* 0x0000000500037c02 */ /* 0x000fe80008000f00 */
[----:B------:R-:W2:Y:S01]  /*5c70*/  @!UP0 LDCU UR4, c[0x0][0x880] ;  /* 0x00011000ff0487ac */ /* 0x000ea20008000800 */
[----:B-1---5:R3:W5:Y:S02]  /*5c80*/  @P3 LDG.E R73, desc[UR8][R2.64] ;  /* 0x0000000802493981 */ /* 0x022764000c1e1900 */
[----:B--23--:R-:W-:Y:S02]  /*5c90*/  @!P3 IMAD.U32 R73, RZ, RZ, UR4 ;  /* 0x00000004ff49be24 */ /* 0x00cfe4000f8e00ff */
.L_x_96:
[----:B------:R-:W-:Y:S05]  /*5ca0*/  @!P4 BRA `(.L_x_97) ;  /* 0x000000000024c947 */ /* 0x000fea0003800000 */
[----:B------:R-:W-:Y:S01]  /*5cb0*/  ISETP.NE.U32.AND P3, PT, R138, RZ, PT ;  /* 0x000000ff8a00720c */ /* 0x000fe20003f65070 */
[----:B------:R-:W2:Y:S03]  /*5cc0*/  LDCU.64 UR4, c[0x0][0x358] ;  /* 0x00006b00ff0477ac */ /* 0x000ea60008000a00 */
[----:B------:R-:W-:Y:S11]  /*5cd0*/  ISETP.NE.AND.EX P3, PT, R139, RZ, PT, P3 ;  /* 0x000000ff8b00720c */ /* 0x000ff60003f65330 */
[----:B------:R-:W-:Y:S02]  /*5ce0*/  @!UPT UIADD3 URZ, UPT, UPT, URZ, URZ, URZ ;  /* 0x000000fffffff290 */ /* 0x000fe4000fffe0ff */
[----:B------:R-:W3:Y:S01]  /*5cf0*/  @P3 LDC.64 R2, c[0x0][0x8a8] ;  /* 0x00022a00ff023b82 */ /* 0x000ee20000000a00 */
[----:B-1----:R-:W-:Y:S04]  /*5d00*/  @P3 IMAD R0, R156, UR36, RZ ;  /* 0x000000249c003c24 */ /* 0x002fe8000f8e02ff */
[----:B---3--:R-:W-:Y:S05]  /*5d10*/  @P3 IMAD.WIDE R2, R0, 0x4, R2 ;  /* 0x0000000400023825 */ /* 0x008fea00078e0202 */
[----:B--2--5:R2:W5:Y:S02]  /*5d20*/  @P3 LDG.E R70, desc[UR4][R2.64] ;  /* 0x0000000402463981 */ /* 0x024564000c1e1900 */
[----:B--2---:R-:W3:Y:S02]  /*5d30*/  @!P3 LDC R70, c[0x0][0x8a0] ;  /* 0x00022800ff46bb82 */ /* 0x004ee40000000800 */
.L_x_97:
[----:B-----5:R-:W-:Y:S01]  /*5d40*/  FSETP.NEU.AND P4, PT, R73, RZ, PT ;  /* 0x000000ff4900720b */ /* 0x020fe20003f8d000 */
[----:B------:R-:W-:Y:S01]  /*5d50*/  BSSY B1, `(.L_x_98) ;  /* 0x0000047000017945 */ /* 0x000fe20003800000 */
[----:B------:R-:W-:Y:S01]  /*5d60*/  SEL R5, RZ, 0xffffffff, P2 ;  /* 0xffffffffff057807 */ /* 0x000fe20001000000 */
[----:B------:R-:W-:Y:S01]  /*5d70*/  IMAD.MOV.U32 R180, RZ, RZ, 0x1 ;  /* 0x00000001ffb47424 */ /* 0x000fe200078e00ff */
[----:B------:R-:W-:Y:S01]  /*5d80*/  LOP3.LUT P3, RZ, R158, 0xff, RZ, 0xc0, !PT ;  /* 0x000000ff9eff7812 */ /* 0x000fe2000786c0ff */
[----:B------:R-:W-:Y:S01]  /*5d90*/  IMAD R71, R68, 0x100, R69 ;  /* 0x0000010044477824 */ /* 0x000fe200078e0245 */
[----:B-1----:R-:W-:Y:S02]  /*5da0*/  @P1 SEL R0, RZ, 0xffffffff, P4 ;  /* 0xffffffffff001807 */ /* 0x002fe40002000000 */
[----:B------:R-:W-:Y:S02]  /*5db0*/  CS2R R154, SRZ ;  /* 0x00000000009a7805 */ /* 0x000fe4000001ff00 */
[----:B------:R-:W-:Y:S02]  /*5dc0*/  LEA R3, R166, UR44, 0x3 ;  /* 0x0000002ca6037c11 */ /* 0x000fe4000f8e18ff */
[----:B------:R-:W-:Y:S02]  /*5dd0*/  CS2R R152, SRZ ;  /* 0x0000000000987805 */ /* 0x000fe4000001ff00 */
[----:B------:R-:W-:Y:S02]  /*5de0*/  @P0 SEL R0, R5, R0, !P3 ;  /* 0x0000000005000207 */ /* 0x000fe40005800000 */
[----:B------:R-:W-:Y:S02]  /*5df0*/  CS2R R150, SRZ ;  /* 0x0000000000967805 */ /* 0x000fe4000001ff00 */
[----:B------:R-:W-:Y:S02]  /*5e00*/  LEA R177, R68, UR44, 0x3 ;  /* 0x0000002c44b17c11 */ /* 0x000fe4000f8e18ff */
[----:B------:R-:W-:Y:S02]  /*5e10*/  CS2R R148, SRZ ;  /* 0x0000000000947805 */ /* 0x000fe4000001ff00 */
[----:B------:R-:W-:Y:S02]  /*5e20*/  @P1 LOP3.LUT R0, R0, 0x1, RZ, 0xc0, !PT ;  /* 0x0000000100001812 */ /* 0x000fe400078ec0ff */
[----:B------:R-:W-:Y:S02]  /*5e30*/  CS2R R146, SRZ ;  /* 0x0000000000927805 */ /* 0x000fe4000001ff00 */
[----:B------:R-:W-:Y:S02]  /*5e40*/  SHF.L.U32 R4, R168, 0x1f, RZ ;  /* 0x0000001fa8047819 */ /* 0x000fe400000006ff */
[----:B------:R-:W-:Y:S02]  /*5e50*/  CS2R R144, SRZ ;  /* 0x0000000000907805 */ /* 0x000fe4000001ff00 */
[----:B------:R-:W-:Y:S02]  /*5e60*/  ISETP.NE.U32.OR P6, PT, R0, 0x1, !P1 ;  /* 0x000000010000780c */ /* 0x000fe40004fc5470 */
[----:B------:R-:W-:Y:S02]  /*5e70*/  CS2R R142, SRZ ;  /* 0x00000000008e7805 */ /* 0x000fe4000001ff00 */
[----:B------:R-:W-:Y:S02]  /*5e80*/  PLOP3.LUT P2, PT, PT, PT, UP1, 0x80, 0x8 ;  /* 0x000000000008781c */ /* 0x000fe40003f4f018 */
[----:B------:R-:W-:Y:S02]  /*5e90*/  CS2R R140, SRZ ;  /* 0x00000000008c7805 */ /* 0x000fe4000001ff00 */
[----:B------:R-:W-:Y:S02]  /*5ea0*/  SEL R0, RZ, 0xffffffff, P4 ;  /* 0xffffffffff007807 */ /* 0x000fe40002000000 */
[----:B------:R-:W-:Y:S03]  /*5eb0*/  P2R R189, PR, RZ, 0x40 ;  /* 0x00000040ffbd7803 */ /* 0x000fe60000000000 */
[----:B------:R-:W-:Y:S04]  /*5ec0*/  @P6 SHF.L.U32 R2, R165, 0x1f, RZ ;  /* 0x0000001fa5026819 */ /* 0x000fe800000006ff */
[----:B------:R-:W-:Y:S01]  /*5ed0*/  @P2 SEL R0, R5, R0, !P3 ;  /* 0x0000000005002207 */ /* 0x000fe20005800000 */
[----:B------:R-:W1:Y:S03]  /*5ee0*/  @P6 SYNCS.PHASECHK.TRANS64.TRYWAIT P1, [R3+URZ+0x70], R2 ;  /* 0x00007002030065a7 */ /* 0x000e6600080211ff */
[----:B------:R-:W-:Y:S04]  /*5ef0*/  LOP3.LUT R0, R0, 0x1, RZ, 0xc0, !PT ;  /* 0x0000000100007812 */ /* 0x000fe800078ec0ff */
[----:B------:R-:W-:Y:S04]  /*5f00*/  ISETP.NE.U32.AND P5, PT, R0, 0x1, PT ;  /* 0x000000010000780c */ /* 0x000fe80003fa5070 */
[----:B------:R-:W-:Y:S01]  /*5f10*/  P2R R181, PR, RZ, 0x20 ;  /* 0x00000020ffb57803 */ /* 0x000fe20000000000 */
[----:B------:R2:W4:Y:S01]  /*5f20*/  SYNCS.PHASECHK.TRANS64.TRYWAIT P0, [R177+URZ+0xe0], R4 ;  /* 0x0000e004b10075a7 */ /* 0x00052200080011ff */
[----:B-1----:R-:W-:Y:S01]  /*5f30*/  @P6 SEL R180, RZ, 0x1, !P1 ;  /* 0x00000001ffb46807 */ /* 0x002fe20004800000 */
[----:B--2---:R-:W-:Y:S06]  /*5f40*/  @!P6 BRA `(.L_x_99) ;  /* 0x00000000009ce947 */ /* 0x004fec0003800000 */
[----:B------:R-:W-:Y:S01]  /*5f50*/  @P5 IMAD R7, R166, 0x2000, R171 ;  /* 0x00002000a6075824 */ /* 0x000fe200078e02ab */
[----:B------:R-:W1:Y:S01]  /*5f60*/  S2R R0, SR_CgaCtaId ;  /* 0x0000000000007919 */ /* 0x000e620000008800 */
[----:B------:R-:W-:Y:S01]  /*5f70*/  ISETP.NE.AND P1, PT, R180, RZ, PT ;  /* 0x000000ffb400720c */ /* 0x000fe20003f25270 */
[----:B------:R-:W-:Y:S01]  /*5f80*/  BSSY B0, `(.L_x_100) ;  /* 0x0000010000007945 */ /* 0x000fe20003800000 */
[--C-:B------:R-:W-:Y:S01]  /*5f90*/  @P5 IMAD R8, R172, -0x10, R7.reuse ;  /* 0xfffffff0ac085824 */ /* 0x100fe200078e0207 */
[----:B------:R-:W-:Y:S01]  /*5fa0*/  CS2R R142, SRZ ;  /* 0x00000000008e7805 */ /* 0x000fe2000001ff00 */
[----:B------:R-:W-:Y:S01]  /*5fb0*/  @P5 IMAD R6, R170, -0x10, R7 ;  /* 0xfffffff0aa065824 */ /* 0x000fe200078e0207 */
[----:B------:R-:W-:Y:S01]  /*5fc0*/  CS2R R140, SRZ ;  /* 0x00000000008c7805 */ /* 0x000fe2000001ff00 */
[----:B------:R-:W-:Y:S01]  /*5fd0*/  @P5 IMAD R5, R169, 0x10, R8 ;  /* 0x00000010a9055824 */ /* 0x000fe200078e0208 */
[----:B------:R-:W-:Y:S02]  /*5fe0*/  CS2R R150, SRZ ;  /* 0x0000000000967805 */ /* 0x000fe4000001ff00 */
[----:B------:R-:W-:Y:S02]  /*5ff0*/  CS2R R148, SRZ ;  /* 0x0000000000947805 */ /* 0x000fe4000001ff00 */
[----:B------:R-:W-:Y:S02]  /*6000*/  CS2R R146, SRZ ;  /* 0x0000000000927805 */ /* 0x000fe4000001ff00 */
[----:B------:R-:W-:Y:S02]  /*6010*/  CS2R R144, SRZ ;  /* 0x0000000000907805 */ /* 0x000fe4000001ff00 */
[----:B------:R-:W-:Y:S02]  /*6020*/  CS2R R154, SRZ ;  /* 0x00000000009a7805 */ /* 0x000fe4000001ff00 */
[----:B------:R-:W-:Y:S01]  /*6030*/  CS2R R152, SRZ ;  /* 0x0000000000987805 */ /* 0x000fe2000001ff00 */
[----:B------:R-:W-:Y:S06]  /*6040*/  @P1 BRA `(.L_x_101) ;  /* 0x00000000000c1947 */ /* 0x000fec0003800000 */
[----:B------:R-:W-:Y:S04]  /*6050*/  SHF.L.U32 R2, R165, 0x1f, RZ ;  /* 0x0000001fa5027819 */ /* 0x000fe800000006ff */
[----:B------:R-:W2:Y:S02]  /*6060*/  SYNCS.PHASECHK.TRANS64.TRYWAIT P1, [R3+URZ+0x70], R2 ;  /* 0x00007002030075a7 */ /* 0x000ea400080211ff */
[----:B--2---:R-:W-:Y:S05]  /*6070*/  @!P1 BRA `(.L_x_102) ;  /* 0x0000006000809947 */ /* 0x004fea0003800000 */
.L_x_101:
[----:B------:R-:W-:Y:S05]  /*6080*/  BSYNC B0 ;  /* 0x0000000000007941 */ /* 0x000fea0003800000 */
.L_x_100:
[----:B------:R-:W-:Y:S01]  /*6090*/  ISETP.NE.AND P1, PT, R181, RZ, PT ;  /* 0x000000ffb500720c */ /* 0x000fe20003f25270 */
[----:B--2---:R-:W-:Y:S02]  /*60a0*/  VIADD R3, R3, 0x90 ;  /* 0x0000009003037836 */ /* 0x004fe40000000000 */
[----:B------:R-:W-:Y:S03]  /*60b0*/  VIADD R166, R166, 0x1 ;  /* 0x00000001a6a67836 */ /* 0x000fe60000000000 */
[----:B-1----:R-:W-:Y:S07]  /*60c0*/  PRMT R0, R0, 0x654, R3 ;  /* 0x0000065400007816 */ /* 0x002fee0000000003 */
[----:B------:R1:W2:Y:S04]  /*60d0*/  @P1 LDS.128 R140, [R7] ;  /* 0x00000000078c1984 */ /* 0x0002a80000000c00 */
[----:B------:R1:W1:Y:S04]  /*60e0*/  @P1 LDS.128 R148, [R6+0x20] ;  /* 0x0000200006941984 */ /* 0x0002680000000c00 */
[----:B------:R1:W1:Y:S04]  /*60f0*/  @P1 LDS.128 R144, [R8+0x10] ;  /* 0x0000100008901984 */ /* 0x0002680000000c00 */
[----:B------:R1:W1:Y:S01]  /*6100*/  @P1 LDS.128 R152, [R5+0x10] ;  /* 0x0000100005981984 */ /* 0x0002620000000c00 */
[C---:B------:R-:W-:Y:S01]  /*6110*/  ISETP.NE.AND P1, PT, R166.reuse, 0x4, PT ;  /* 0x00000004a600780c */ /* 0x040fe20003f25270 */
[----:B------:R-:W-:Y:S01]  /*6120*/  @!PT LDS RZ, [RZ] ;  /* 0x00000000fffff984 */ /* 0x000fe20000000800 */
[----:B------:R-:W-:Y:S01]  /*6130*/  @!PT LDS RZ, [RZ] ;  /* 0x00000000fffff984 */ /* 0x000fe20000000800 */
[----:B------:R-:W-:Y:S01]  /*6140*/  @!PT LDS RZ, [RZ] ;  /* 0x00000000fffff984 */ /* 0x000fe20000000800 */
[----:B------:R-:W-:Y:S01]  /*6150*/  @!PT LDS RZ, [RZ] ;  /* 0x00000000fffff984 */ /* 0x000fe20000000800 */
[----:B------:R5:W-:Y:S06]  /*6160*/  MEMBAR.ALL.CTA ;  /* 0x0000000000007992 */ /* 0x000bec0000008000 */
[----:B-----5:R-:W5:Y:S01]  /*6170*/  FENCE.VIEW.ASYNC.S ;  /* 0x00000000000073c6 */ /* 0x020f620000000000 */
[----:B------:R-:W-:Y:S01]  /*6180*/  SEL R166, R166, RZ, P1 ;  /* 0x000000ffa6a67207 */ /* 0x000fe20000800000 */
[----:B-----5:R5:W-:Y:S02]  /*6190*/  SYNCS.ARRIVE.TRANS64.RED.A1T0 RZ, [R0+URZ], RZ ;  /* 0x000000ff00ff79a7 */ /* 0x020be400081004ff */
[----:B-----5:R-:W-:Y:S04]  /*61a0*/  SEL R0, RZ, 0x1, P1 ;  /* 0x00000001ff007807 */ /* 0x020fe80000800000 */
[----:B--2---:R-:W-:Y:S02]  /*61b0*/  LOP3.LUT R165, R165, R0, RZ, 0x3c, !PT ;  /* 0x00000000a5a57212 */ /* 0x004fe400078e3cff */
.L_x_99:
[----:B------:R-:W-:Y:S05]  /*61c0*/  BSYNC B1 ;  /* 0x0000000000017941 */ /* 0x000fea0003800000 */
.L_x_98:
[----:B------:R-:W-:Y:S04]  /*61d0*/  SHF.R.U32.HI R0, RZ, 0x15, R71 ;  /* 0x00000015ff007819 */ /* 0x000fe80000011647 */
[----:B------:R-:W-:Y:S01]  /*61e0*/  LOP3.LUT P1, RZ, R0, 0x3, R159, 0x48, !PT ;  /* 0x0000000300ff7812 */ /* 0x000fe2000782489f */
[----:B------:R-:W-:Y:S01]  /*61f0*/  @!UPT UIADD3 URZ, UPT, UPT, URZ, URZ, URZ ;  /* 0x000000fffffff290 */ /* 0x000fe2000fffe0ff */
[----:B----4-:R-:W-:Y:S11]  /*6200*/  @P0 BRA `(.L_x_103) ;  /* 0x0000000000080947 */ /* 0x010ff60003800000 */
[----:B------:R-:W2:Y:S02]  /*6210*/  SYNCS.PHASECHK.TRANS64.TRYWAIT P0, [R177+URZ+0xe0], R4 ;  /* 0x0000e004b10075a7 */ /* 0x000ea400080011ff */
[----:B--2---:R-:W-:Y:S05]  /*6220*/  @!P0 BRA `(.L_x_104) ;  /* 0x0000006000288947 */ /* 0x004fea0003800000 */
.L_x_103:
[----:B------:R-:W-:Y:S04]  /*6230*/  BSSY.RECONVERGENT B6, `(.L_x_105) ;  /* 0x0000012000067945 */ /* 0x000fe80003800200 */
[----:B------:R-:W-:Y:S05]  /*6240*/  @!P1 BRA `(.L_x_106) ;  /* 0x0000000000409947 */ /* 0x000fea0003800000 */
[----:B------:R-:W4:Y:S01]  /*6250*/  LDCU.64 UR8, c[0x4][0x78] ;  /* 0x01000f00ff0877ac */ /* 0x000f220008000a00 */
[----:B------:R-:W-:Y:S01]  /*6260*/  MOV R3, 0x0 ;  /* 0x0000000000037802 */ /* 0x000fe20000000f00 */
[----:B------:R-:W-:Y:S02]  /*6270*/  HFMA2 R12, -RZ, RZ, 0, 5.9604644775390625e-08 ;  /* 0x00000001ff0c7431 */ /* 0x000fe400000001ff */
[----:B-1----:R-:W-:Y:S02]  /*6280*/  IMAD.MOV.U32 R8, RZ, RZ, 0x192 ;  /* 0x00000192ff087424 */ /* 0x002fe400078e00ff */
[----:B------:R-:W-:Y:S01]  /*6290*/  IMAD.MOV.U32 R13, RZ, RZ, RZ ;  /* 0x000000ffff0d7224 */ /* 0x000fe200078e00ff */
[----:B------:R-:W1:Y:S01]  /*62a0*/  LDCU.64 UR6, c[0x4][0x80] ;  /* 0x01001000ff0677ac */ /* 0x000e620008000a00 */
[----:B------:R-:W3:Y:S01]  /*62b0*/  LDC.64 R2, c[0x4][R3] ;  /* 0x0100000003027b82 */ /* 0x000ee20000000a00 */
[----:B------:R-:W5:Y:S01]  /*62c0*/  LDCU.64 UR4, c[0x4][0x18] ;  /* 0x01000300ff0477ac */ /* 0x000f620008000a00 */
[----:B----4-:R-:W-:Y:S01]  /*62d0*/  MOV R5, UR9 ;  /* 0x0000000900057c02 */ /* 0x010fe20008000f00 */
[----:B--2---:R-:W-:Y:S01]  /*62e0*/  IMAD.U32 R4, RZ, RZ, UR8 ;  /* 0x00000008ff047e24 */ /* 0x004fe2000f8e00ff */
[----:B-1----:R-:W-:Y:S01]  /*62f0*/  MOV R7, UR7 ;  /* 0x0000000700077c02 */ /* 0x002fe20008000f00 */
[----:B------:R-:W-:Y:S01]  /*6300*/  IMAD.U32 R6, RZ, RZ, UR6 ;  /* 0x00000006ff067e24 */ /* 0x000fe2000f8e00ff */
[----:B-----5:R-:W-:Y:S01]  /*6310*/  MOV R11, UR5 ;  /* 0x00000005000b7c02 */ /* 0x020fe20008000f00 */
[----:B------:R-:W-:Y:S02]  /*6320*/  IMAD.U32 R10, RZ, RZ, UR4 ;  /* 0x00000004ff0a7e24 */ /* 0x000fe4000f8e00ff */
[----:B------:R-:W-:Y:S07]  /*6330*/  LEPC R20, `(.L_x_106) ;  /* 0x000000001014794e */ /* 0x000fee0000000000 */
[----:B---3--:R-:W-:Y:S05]  /*6340*/  CALL.ABS.NOINC R2 ;  /* 0x0000000002007343 */ /* 0x008fea0003c00000 */
.L_x_106:
[----:B------:R-:W-:Y:S05]  /*6350*/  BSYNC.RECONVERGENT B6 ;  /* 0x0000000000067941 */ /* 0x000fea0003800200 */
.L_x_105:
[-C--:B------:R-:W-:Y:S01]  /*6360*/  F2FP.F16.E5M2.UNPACK_B R74, R140.reuse ;  /* 0x0000008cff4a723e */ /* 0x080fe200020004ff */
[----:B------:R-:W-:Y:S05]  /*6370*/  WARPSYNC.ALL ;  /* 0x0000000000007948 */ /* 0x000fea0003800000 */
[----:B------:R-:W-:Y:S01]  /*6380*/  R2UR UR4, R71 ;  /* 0x00000000470472ca */ /* 0x000fe200000e0000 */
[--C-:B------:R-:W-:Y:S01]  /*6390*/  HADD2.F32 R72, -RZ, R74.reuse.H0_H0 ;  /* 0x2000004aff487230 */ /* 0x100fe20000004100 */
[----:B------:R-:W-:Y:S01]  /*63a0*/  F2FP.F16.E5M2.UNPACK_B R76, R140.H1 ;  /* 0x0000008cff4c723e */ /* 0x000fe200030004ff */
[----:B------:R-:W-:Y:S01]  /*63b0*/  HADD2.F32 R75, -RZ, R74.H1_H1 ;  /* 0x3000004aff4b7230 */ /* 0x000fe20000004100 */
[-C--:B------:R-:W-:Y:S01]  /*63c0*/  F2FP.F16.E5M2.UNPACK_B R78, R141.reuse ;  /* 0x0000008dff4e723e */ /* 0x080fe200020004ff */
[----:B------:R-:W-:Y:S01]  /*63d0*/  BSSY.RECONVERGENT B0, `(.L_x_107) ;  /* 0x000011d000007945 */ /* 0x000fe20003800200 */
[----:B------:R-:W-:Y:S01]  /*63e0*/  F2FP.F16.E5M2.UNPACK_B R80, R141.H1 ;  /* 0x0000008dff50723e */ /* 0x000fe200030004ff */
[----:B------:R-:W-:Y:S01]  /*63f0*/  HADD2.F32 R74, -RZ, R76.H0_H0 ;  /* 0x2000004cff4a7230 */ /* 0x000fe20000004100 */
[-C--:B------:R-:W-:Y:S01]  /*6400*/  F2FP.F16.E5M2.UNPACK_B R82, R142.reuse ;  /* 0x0000008eff52723e */ /* 0x080fe200020004ff */
[--C-:B------:R-:W-:Y:S01]  /*6410*/  HADD2.F32 R77, -RZ, R78.reuse.H0_H0 ;  /* 0x2000004eff4d7230 */ /* 0x100fe20000004100 */
[----:B------:R-:W-:Y:S01]  /*6420*/  F2FP.F16.E5M2.UNPACK_B R84, R142.H1 ;  /* 0x0000008eff54723e */ /* 0x000fe200030004ff */
[----:B------:R-:W-:Y:S01]  /*6430*/  HADD2.F32 R78, -RZ, R78.H1_H1 ;  /* 0x3000004eff4e7230 */ /* 0x000fe20000004100 */
[-C--:B------:R-:W-:Y:S01]  /*6440*/  F2FP.F16.E5M2.UNPACK_B R86, R143.reuse ;  /* 0x0000008fff56723e */ /* 0x080fe200020004ff */
[----:B-12---:R-:W3:Y:S01]  /*6450*/  LDTM.x64 R4, tmem[UR4] ;  /* 0x00000004000479ee */ /* 0x006ee20008340000 */
[----:B------:R-:W-:Y:S01]  /*6460*/  F2FP.F16.E5M2.UNPACK_B R88, R143.H1 ;  /* 0x0000008fff58723e */ /* 0x000fe200030004ff */
[----:B------:R-:W-:Y:S01]  /*6470*/  HADD2.F32 R76, -RZ, R76.H1_H1 ;  /* 0x3000004cff4c7230 */ /* 0x000fe20000004100 */
[-C--:B------:R-:W-:Y:S01]  /*6480*/  F2FP.F16.E5M2.UNPACK_B R90, R144.reuse ;  /* 0x00000090ff5a723e */ /* 0x080fe200020004ff */
[----:B------:R-:W-:Y:S01]  /*6490*/  HADD2.F32 R79, -RZ, R80.H0_H0 ;  /* 0x20000050ff4f7230 */ /* 0x000fe20000004100 */
[----:B------:R-:W-:Y:S01]  /*64a0*/  F2FP.F16.E5M2.UNPACK_B R92, R144.H1 ;  /* 0x00000090ff5c723e */ /* 0x000fe200030004ff */
[--C-:B------:R-:W-:Y:S01]  /*64b0*/  HADD2.F32 R81, -RZ, R82.reuse.H0_H0 ;  /* 0x20000052ff517230 */ /* 0x100fe20000004100 */
[----:B------:R-:W-:Y:S01]  /*64c0*/  SHF.L.U32 R182, R164, 0x4, RZ ;  /* 0x00000004a4b67819 */ /* 0x000fe200000006ff */
[----:B------:R-:W-:Y:S01]  /*64d0*/  HADD2.F32 R82, -RZ, R82.H1_H1 ;  /* 0x30000052ff527230 */ /* 0x000fe20000004100 */
[----:B------:R-:W-:Y:S01]  /*64e0*/  SHF.L.U32 R188, R163, 0x4, RZ ;  /* 0x00000004a3bc7819 */ /* 0x000fe200000006ff */
[--C-:B------:R-:W-:Y:S01]  /*64f0*/  HADD2.F32 R85, -RZ, R86.reuse.H0_H0 ;  /* 0x20000056ff557230 */ /* 0x100fe20000004100 */
[----:B------:R-:W-:Y:S01]  /*6500*/  IADD3 R176, PT, PT, R171, R182, RZ ;  /* 0x000000b6abb07210 */ /* 0x000fe20007ffe0ff */
[----:B------:R-:W-:Y:S01]  /*6510*/  HADD2.F32 R86, -RZ, R86.H1_H1 ;  /* 0x30000056ff567230 */ /* 0x000fe20000004100 */
[----:B------:R-:W-:Y:S01]  /*6520*/  SHF.L.U32 R183, R169, 0x4, RZ ;  /* 0x00000004a9b77819 */ /* 0x000fe200000006ff */
[--C-:B------:R-:W-:Y:S01]  /*6530*/  HADD2.F32 R89, -RZ, R90.reuse.H0_H0 ;  /* 0x2000005aff597230 */ /* 0x100fe20000004100 */
[----:B------:R-:W-:Y:S01]  /*6540*/  F2FP.F16.E5M2.UNPACK_B R94, R145 ;  /* 0x00000091ff5e723e */ /* 0x000fe200020004ff */
[----:B------:R-:W-:Y:S01]  /*6550*/  HADD2.F32 R90, -RZ, R90.H1_H1 ;  /* 0x3000005aff5a7230 */ /* 0x000fe20000004100 */
[----:B------:R-:W-:Y:S01]  /*6560*/  IADD3 R178, PT, PT, R183, R176, RZ ;  /* 0x000000b0b7b27210 */ /* 0x000fe20007ffe0ff */
[----:B------:R-:W-:Y:S01]  /*6570*/  HADD2.F32 R80, -RZ, R80.H1_H1 ;  /* 0x30000050ff507230 */ /* 0x000fe20000004100 */
[----:B------:R-:W-:Y:S01]  /*6580*/  F2FP.F16.E5M2.UNPACK_B R98, R146 ;  /* 0x00000092ff62723e */ /* 0x000fe200020004ff */
[--C-:B------:R-:W-:Y:S01]  /*6590*/  HADD2.F32 R93, -RZ, R94.reuse.H0_H0 ;  /* 0x2000005eff5d7230 */ /* 0x100fe20000004100 */
[----:B------:R-:W-:Y:S01]  /*65a0*/  F2FP.F16.E5M2.UNPACK_B R102, R147 ;  /* 0x00000093ff66723e */ /* 0x000fe200020004ff */
[----:B------:R-:W-:Y:S01]  /*65b0*/  HADD2.F32 R94, -RZ, R94.H1_H1 ;  /* 0x3000005eff5e7230 */ /* 0x000fe20000004100 */
[----:B------:R-:W-:Y:S01]  /*65c0*/  F2FP.F16.E5M2.UNPACK_B R106, R148 ;  /* 0x00000094ff6a723e */ /* 0x000fe200020004ff */
[C---:B---3--:R-:W-:Y:S01]  /*65d0*/  FMUL R0, R70.reuse, R4 ;  /* 0x0000000446007220 */ /* 0x048fe20000400000 */
[C---:B------:R-:W-:Y:S01]  /*65e0*/  FMUL R2, R70.reuse, R5 ;  /* 0x0000000546027220 */ /* 0x040fe20000400000 */
[C---:B------:R-:W-:Y:S01]  /*65f0*/  FMUL R4, R70.reuse, R8 ;  /* 0x0000000846047220 */ /* 0x040fe20000400000 */
[C---:B------:R-:W-:Y:S01]  /*6600*/  FMUL R5, R70.reuse, R9 ;  /* 0x0000000946057220 */ /* 0x040fe20000400000 */
[C---:B------:R-:W-:Y:S01]  /*6610*/  FFMA R0, R73.reuse, R72, R0 ;  /* 0x0000004849007223 */ /* 0x040fe20000000000 */
[C---:B------:R-:W-:Y:S01]  /*6620*/  FFMA R2, R73.reuse, R75, R2 ;  /* 0x0000004b49027223 */ /* 0x040fe20000000002 */
[C---:B------:R-:W-:Y:S01]  /*6630*/  FMUL R8, R70.reuse, R12 ;  /* 0x0000000c46087220 */ /* 0x040fe20000400000 */
[C---:B------:R-:W-:Y:S01]  /*6640*/  FMUL R9, R70.reuse, R13 ;  /* 0x0000000d46097220 */ /* 0x040fe20000400000 */
[C---:B------:R-:W-:Y:S01]  /*6650*/  FMUL R12, R70.reuse, R16 ;  /* 0x00000010460c7220 */ /* 0x040fe20000400000 */
[C---:B------:R-:W-:Y:S01]  /*6660*/  FMUL R13, R70.reuse, R17 ;  /* 0x00000011460d7220 */ /* 0x040fe20000400000 */
[C---:B------:R-:W-:Y:S01]  /*6670*/  FMUL R16, R70.reuse, R20 ;  /* 0x0000001446107220 */ /* 0x040fe20000400000 */
[C---:B------:R-:W-:Y:S01]  /*6680*/  FMUL R17, R70.reuse, R21 ;  /* 0x0000001546117220 */ /* 0x040fe20000400000 */
[C---:B------:R-:W-:Y:S01]  /*6690*/  FMUL R20, R70.reuse, R24 ;  /* 0x0000001846147220 */ /* 0x040fe20000400000 */
[C---:B------:R-:W-:Y:S01]  /*66a0*/  FMUL R21, R70.reuse, R25 ;  /* 0x0000001946157220 */ /* 0x040fe20000400000 */
[--C-:B------:R-:W-:Y:S02]  /*66b0*/  HADD2.F32 R97, -RZ, R98.reuse.H0_H0 ;  /* 0x20000062ff617230 */ /* 0x100fe40000004100 */
[C---:B------:R-:W-:Y:S01]  /*66c0*/  FMUL R24, R70.reuse, R28 ;  /* 0x0000001c46187220 */ /* 0x040fe20000400000 */
[----:B------:R-:W-:Y:S02]  /*66d0*/  HADD2.F32 R98, -RZ, R98.H1_H1 ;  /* 0x30000062ff627230 */ /* 0x000fe40000004100 */
[C---:B------:R-:W-:Y:S01]  /*66e0*/  FMUL R25, R70.reuse, R29 ;  /* 0x0000001d46197220 */ /* 0x040fe20000400000 */
[--C-:B------:R-:W-:Y:S02]  /*66f0*/  HADD2.F32 R101, -RZ, R102.reuse.H0_H0 ;  /* 0x20000066ff657230 */ /* 0x100fe40000004100 */
[C---:B------:R-:W-:Y:S01]  /*6700*/  FMUL R28, R70.reuse, R32 ;  /* 0x00000020461c7220 */ /* 0x040fe20000400000 */
[----:B------:R-:W-:Y:S02]  /*6710*/  HADD2.F32 R102, -RZ, R102.H1_H1 ;  /* 0x30000066ff667230 */ /* 0x000fe40000004100 */
[C---:B------:R-:W-:Y:S01]  /*6720*/  FMUL R29, R70.reuse, R33 ;  /* 0x00000021461d7220 */ /* 0x040fe20000400000 */
[--C-:B------:R-:W-:Y:S02]  /*6730*/  HADD2.F32 R105, -RZ, R106.reuse.H0_H0 ;  /* 0x2000006aff697230 */ /* 0x100fe40000004100 */
[C---:B------:R-:W-:Y:S01]  /*6740*/  FMUL R32, R70.reuse, R36 ;  /* 0x0000002446207220 */ /* 0x040fe20000400000 */
[----:B------:R-:W-:Y:S01]  /*6750*/  F2FP.F16.E5M2.UNPACK_B R96, R145.H1 ;  /* 0x00000091ff60723e */ /* 0x000fe200030004ff */
[----:B------:R-:W-:Y:S02]  /*6760*/  HADD2.F32 R106, -RZ, R106.H1_H1 ;  /* 0x3000006aff6a7230 */ /* 0x000fe40000004100 */
[C---:B------:R-:W-:Y:S01]  /*6770*/  FMUL R33, R70.reuse, R37 ;  /* 0x0000002546217220 */ /* 0x040fe20000400000 */
[C---:B------:R-:W-:Y:S01]  /*6780*/  FMUL R36, R70.reuse, R40 ;  /* 0x0000002846247220 */ /* 0x040fe20000400000 */
[----:B------:R-:W-:Y:S01]  /*6790*/  F2FP.F16.E5M2.UNPACK_B R100, R146.H1 ;  /* 0x00000092ff64723e */ /* 0x000fe200030004ff */
        /* <DEDUP_REMOVED lines=8> */
[----:B------:R-:W-:Y:S01]  /*6820*/  F2FP.F16.E5M2.UNPACK_B R110, R149 ;  /* 0x00000095ff6e723e */ /* 0x000fe200020004ff */
[C---:B------:R-:W-:Y:S01]  /*6830*/  FMUL R49, R70.reuse, R53 ;  /* 0x0000003546317220 */ /* 0x040fe20000400000 */
[C---:B------:R-:W-:Y:S01]  /*6840*/  FMUL R52, R70.reuse, R56 ;  /* 0x0000003846347220 */ /* 0x040fe20000400000 */
[----:B------:R-:W-:Y:S01]  /*6850*/  F2FP.F16.E5M2.UNPACK_B R112, R149.H1 ;  /* 0x00000095ff70723e */ /* 0x000fe200030004ff */
[C---:B------:R-:W-:Y:S01]  /*6860*/  FMUL R53, R70.reuse, R57 ;  /* 0x0000003946357220 */ /* 0x040fe20000400000 */
[--C-:B------:R-:W-:Y:S02]  /*6870*/  HADD2.F32 R109, -RZ, R110.reuse.H0_H0 ;  /* 0x2000006eff6d7230 */ /* 0x100fe40000004100 */
[C---:B------:R-:W-:Y:S01]  /*6880*/  FMUL R56, R70.reuse, R60 ;  /* 0x0000003c46387220 */ /* 0x040fe20000400000 */
[----:B------:R-:W-:Y:S01]  /*6890*/  F2FP.F16.E5M2.UNPACK_B R114, R150 ;  /* 0x00000096ff72723e */ /* 0x000fe200020004ff */
[----:B------:R-:W-:Y:S02]  /*68a0*/  HADD2.F32 R110, -RZ, R110.H1_H1 ;  /* 0x3000006eff6e7230 */ /* 0x000fe40000004100 */
[C---:B------:R-:W-:Y:S01]  /*68b0*/  FMUL R57, R70.reuse, R61 ;  /* 0x0000003d46397220 */ /* 0x040fe20000400000 */
[C---:B------:R-:W-:Y:S01]  /*68c0*/  FMUL R60, R70.reuse, R64 ;  /* 0x00000040463c7220 */ /* 0x040fe20000400000 */
[----:B------:R-:W-:Y:S01]  /*68d0*/  F2FP.F16.E5M2.UNPACK_B R116, R150.H1 ;  /* 0x00000096ff74723e */ /* 0x000fe200030004ff */
[--C-:B------:R-:W-:Y:S02]  /*68e0*/  HADD2.F32 R113, -RZ, R114.reuse.H0_H0 ;  /* 0x20000072ff717230 */ /* 0x100fe40000004100 */
[C---:B------:R-:W-:Y:S01]  /*68f0*/  FMUL R61, R70.reuse, R65 ;  /* 0x00000041463d7220 */ /* 0x040fe20000400000 */
[----:B------:R-:W-:Y:S02]  /*6900*/  HADD2.F32 R114, -RZ, R114.H1_H1 ;  /* 0x30000072ff727230 */ /* 0x000fe40000004100 */
[C---:B------:R-:W-:Y:S01]  /*6910*/  FMUL R3, R70.reuse, R6 ;  /* 0x0000000646037220 */ /* 0x040fe20000400000 */
[----:B------:R-:W-:Y:S01]  /*6920*/  F2FP.F16.E5M2.UNPACK_B R118, R151 ;  /* 0x00000097ff76723e */ /* 0x000fe200020004ff */
[C---:B------:R-:W-:Y:S01]  /*6930*/  FMUL R7, R70.reuse, R7 ;  /* 0x0000000746077220 */ /* 0x040fe20000400000 */
[C---:B------:R-:W-:Y:S01]  /*6940*/  FMUL R6, R70.reuse, R10 ;  /* 0x0000000a46067220 */ /* 0x040fe20000400000 */
[----:B------:R-:W-:Y:S01]  /*6950*/  F2FP.F16.E5M2.UNPACK_B R120, R151.H1 ;  /* 0x00000097ff78723e */ /* 0x000fe200030004ff */
[C---:B------:R-:W-:Y:S01]  /*6960*/  FFMA R3, R73.reuse, R74, R3 ;  /* 0x0000004a49037223 */ /* 0x040fe20000000003 */
[C---:B------:R-:W-:Y:S01]  /*6970*/  FFMA R7, R73.reuse, R76, R7 ;  /* 0x0000004c49077223 */ /* 0x040fe20000000007 */
[----:B------:R-:W-:Y:S01]  /*6980*/  F2FP.F16.E5M2.UNPACK_B R122, R152 ;  /* 0x00000098ff7a723e */ /* 0x000fe200020004ff */
[C---:B------:R-:W-:Y:S01]  /*6990*/  FFMA R4, R73.reuse, R77, R4 ;  /* 0x0000004d49047223 */ /* 0x040fe20000000004 */
[C---:B------:R-:W-:Y:S01]  /*69a0*/  FFMA R5, R73.reuse, R78, R5 ;  /* 0x0000004e49057223 */ /* 0x040fe20000000005 */
[----:B------:R-:W-:Y:S01]  /*69b0*/  F2FP.F16.E5M2.UNPACK_B R124, R152.H1 ;  /* 0x00000098ff7c723e */ /* 0x000fe200030004ff */
[----:B------:R-:W-:Y:S01]  /*69c0*/  FFMA R6, R73, R79, R6 ;  /* 0x0000004f49067223 */ /* 0x000fe20000000006 */
[----:B------:R-:W-:Y:S01]  /*69d0*/  F2FP.SATFINITE.E5M2.F32.PACK_AB_MERGE_C R179, R7, R3, RZ ;  /* 0x0000000307b3723e */ /* 0x000fe200048060ff */
[----:B------:R-:W-:Y:S02]  /*69e0*/  HADD2.F32 R117, -RZ, R118.H0_H0 ;  /* 0x20000076ff757230 */ /* 0x000fe40000004100 */
[----:B------:R-:W-:Y:S01]  /*69f0*/  FMUL R11, R70, R11 ;  /* 0x0000000b460b7220 */ /* 0x000fe20000400000 */
[----:B------:R-:W-:Y:S01]  /*6a00*/  HADD2.F32 R83, -RZ, R84.H0_H0 ;  /* 0x20000054ff537230 */ /* 0x000fe20000004100 */
[----:B------:R-:W-:Y:S01]  /*6a10*/  F2FP.SATFINITE.E5M2.F32.PACK_AB_MERGE_C R184, R2, R0, R179 ;  /* 0x0000000002b8723e */ /* 0x000fe200048060b3 */
[----:B------:R-:W-:Y:S01]  /*6a20*/  HADD2.F32 R118, -RZ, R118.H1_H1 ;  /* 0x30000076ff767230 */ /* 0x000fe20000004100 */
[----:B------:R-:W-:Y:S01]  /*6a30*/  IADD3 R179, PT, PT, R171, R188, RZ ;  /* 0x000000bcabb37210 */ /* 0x000fe20007ffe0ff */
[C---:B------:R-:W-:Y:S01]  /*6a40*/  FFMA R11, R73.reuse, R80, R11 ;  /* 0x00000050490b7223 */ /* 0x040fe2000000000b */
[C---:B------:R-:W-:Y:S01]  /*6a50*/  FFMA R8, R73.reuse, R81, R8 ;  /* 0x0000005149087223 */ /* 0x040fe20000000008 */
[----:B------:R-:W-:Y:S01]  /*6a60*/  FFMA R9, R73, R82, R9 ;  /* 0x0000005249097223 */ /* 0x000fe20000000009 */
[----:B------:R-:W-:Y:S02]  /*6a70*/  HADD2.F32 R121, -RZ, R122.H0_H0 ;  /* 0x2000007aff797230 */ /* 0x000fe40000004100 */
[C---:B------:R-:W-:Y:S01]  /*6a80*/  FMUL R10, R70.reuse, R14 ;  /* 0x0000000e460a7220 */ /* 0x040fe20000400000 */
[----:B------:R-:W-:Y:S01]  /*6a90*/  HADD2.F32 R84, -RZ, R84.H1_H1 ;  /* 0x30000054ff547230 */ /* 0x000fe20000004100 */
[----:B------:R-:W-:Y:S01]  /*6aa0*/  F2FP.SATFINITE.E5M2.F32.PACK_AB_MERGE_C R185, R11, R6, RZ ;  /* 0x000000060bb9723e */ /* 0x000fe200048060ff */
[----:B------:R-:W-:Y:S02]  /*6ab0*/  HADD2.F32 R122, -RZ, R122.H1_H1 ;  /* 0x3000007aff7a7230 */ /* 0x000fe40000004100 */
[----:B------:R-:W-:Y:S01]  /*6ac0*/  FFMA R10, R73, R83, R10 ;  /* 0x00000053490a7223 */ /* 0x000fe2000000000a */
[C---:B------:R-:W-:Y:S01]  /*6ad0*/  FMUL R15, R70.reuse, R15 ;  /* 0x0000000f460f7220 */ /* 0x040fe20000400000 */
[--C-:B------:R-:W-:Y:S01]  /*6ae0*/  HADD2.F32 R87, -RZ, R88.reuse.H0_H0 ;  /* 0x20000058ff577230 */ /* 0x100fe20000004100 */
[----:B------:R-:W-:Y:S01]  /*6af0*/  F2FP.SATFINITE.E5M2.F32.PACK_AB_MERGE_C R185, R5, R4, R185 ;  /* 0x0000000405b9723e */ /* 0x000fe200048060b9 */
[----:B------:R-:W-:Y:S02]  /*6b00*/  HADD2.F32 R88, -RZ, R88.H1_H1 ;  /* 0x30000058ff587230 */ /* 0x000fe40000004100 */
[C---:B------:R-:W-:Y:S01]  /*6b10*/  FFMA R15, R73.reuse, R84, R15 ;  /* 0x00000054490f7223 */ /* 0x040fe2000000000f */
[C---:B------:R-:W-:Y:S01]  /*6b20*/  FFMA R12, R73.reuse, R85, R12 ;  /* 0x00000055490c7223 */ /* 0x040fe2000000000c */
[----:B------:R-:W-:Y:S01]  /*6b30*/  FFMA R13, R73, R86, R13 ;  /* 0x00000056490d7223 */ /* 0x000fe2000000000d */
[C---:B------:R-:W-:Y:S01]  /*6b40*/  FMUL R14, R70.reuse, R18 ;  /* 0x00000012460e7220 */ /* 0x040fe20000400000 */
[----:B------:R-:W-:Y:S01]  /*6b50*/  F2FP.F16.E5M2.UNPACK_B R126, R153 ;  /* 0x00000099ff7e723e */ /* 0x000fe200020004ff */
[C---:B------:R-:W-:Y:S01]  /*6b60*/  FMUL R19, R70.reuse, R19 ;  /* 0x0000001346137220 */ /* 0x040fe20000400000 */
[----:B------:R-:W-:Y:S01]  /*6b70*/  HADD2.F32 R91, -RZ, R92.H0_H0 ;  /* 0x2000005cff5b7230 */ /* 0x000fe20000004100 */
[----:B------:R-:W-:Y:S01]  /*6b80*/  F2FP.SATFINITE.E5M2.F32.PACK_AB_MERGE_C R186, R15, R10, RZ ;  /* 0x0000000a0fba723e */ /* 0x000fe200048060ff */
[C---:B------:R-:W-:Y:S01]  /*6b90*/  FFMA R14, R73.reuse, R87, R14 ;  /* 0x00000057490e7223 */ /* 0x040fe2000000000e */
[C---:B------:R-:W-:Y:S01]  /*6ba0*/  FFMA R19, R73.reuse, R88, R19 ;  /* 0x0000005849137223 */ /* 0x040fe20000000013 */
[C---:B------:R-:W-:Y:S01]  /*6bb0*/  FFMA R16, R73.reuse, R89, R16 ;  /* 0x0000005949107223 */ /* 0x040fe20000000010 */
[----:B------:R-:W-:Y:S01]  /*6bc0*/  F2FP.F16.E5M2.UNPACK_B R128, R153.H1 ;  /* 0x00000099ff80723e */ /* 0x000fe200030004ff */
[----:B------:R-:W-:Y:S01]  /*6bd0*/  FFMA R17, R73, R90, R17 ;  /* 0x0000005a49117223 */ /* 0x000fe20000000011 */
[----:B------:R-:W-:Y:S01]  /*6be0*/  F2FP.SATFINITE.E5M2.F32.PACK_AB_MERGE_C R186, R9, R8, R186 ;  /* 0x0000000809ba723e */ /* 0x000fe200048060ba */
[--C-:B------:R-:W-:Y:S01]  /*6bf0*/  HADD2.F32 R125, -RZ, R126.reuse.H0_H0 ;  /* 0x2000007eff7d7230 */ /* 0x100fe20000004100 */
[----:B------:R-:W-:Y:S01]  /*6c00*/  F2FP.SATFINITE.E5M2.F32.PACK_AB_MERGE_C R187, R19, R14, RZ ;  /* 0x0000000e13bb723e */ /* 0x000fe200048060ff */
[----:B------:R-:W-:Y:S02]  /*6c10*/  HADD2.F32 R126, -RZ, R126.H1_H1 ;  /* 0x3000007eff7e7230 */ /* 0x000fe40000004100 */
[C---:B------:R-:W-:Y:S01]  /*6c20*/  FMUL R18, R70.reuse, R22 ;  /* 0x0000001646127220 */ /* 0x040fe20000400000 */
[----:B------:R-:W-:Y:S01]  /*6c30*/  HADD2.F32 R92, -RZ, R92.H1_H1 ;  /* 0x3000005cff5c7230 */ /* 0x000fe20000004100 */
[----:B------:R-:W-:Y:S01]  /*6c40*/  F2FP.SATFINITE.E5M2.F32.PACK_AB_MERGE_C R187, R13, R12, R187 ;  /* 0x0000000c0dbb723e */ /* 0x000fe200048060bb */
[C---:B------:R-:W-:Y:S01]  /*6c50*/  FMUL R23, R70.reuse, R23 ;  /* 0x0000001746177220 */ /* 0x040fe20000400000 */
[--C-:B------:R-:W-:Y:S02]  /*6c60*/  HADD2.F32 R95, -RZ, R96.reuse.H0_H0 ;  /* 0x20000060ff5f7230 */ /* 0x100fe40000004100 */
[C---:B------:R-:W-:Y:S01]  /*6c70*/  FFMA R18, R73.reuse, R91, R18 ;  /* 0x0000005b49127223 */ /* 0x040fe20000000012 */
[----:B------:R-:W-:Y:S01]  /*6c80*/  HADD2.F32 R96, -RZ, R96.H1_H1 ;  /* 0x30000060ff607230 */ /* 0x000fe20000004100 */
[----:B------:R1:W-:Y:S01]  /*6c90*/  STS.128 [R137+UR44+0x8200], R184 ;  /* 0x008200b889007988 */ /* 0x0003e20008000c2c */
        /* <DEDUP_REMOVED lines=48> */
[----:B------:R1:W-:Y:S01]  /*6fa0*/  STS.128 [R176+0x8010], R192 ;  /* 0x008010c0b0007388 */ /* 0x0003e20000000c00 */
[C---:B------:R-:W-:Y:S01]  /*6fb0*/  FFMA R39, R73.reuse, R108, R39 ;  /* 0x0000006c49277223 */ /* 0x040fe20000000027 */
[C---:B------:R-:W-:Y:S01]  /*6fc0*/  FFMA R36, R73.reuse, R109, R36 ;  /* 0x0000006d49247223 */ /* 0x040fe20000000024 */
[----:B------:R-:W-:Y:S01]  /*6fd0*/  FFMA R37, R73, R110, R37 ;  /* 0x0000006e49257223 */ /* 0x000fe20000000025 */
[----:B------:R-:W-:Y:S01]  /*6fe0*/  FMUL R38, R70, R42 ;  /* 0x0000002a46267220 */ /* 0x000fe20000400000 */
[----:B------:R-:W-:Y:S01]  /*6ff0*/  ISETP.NE.AND P0, PT, R174, RZ, PT ;  /* 0x000000ffae00720c */ /* 0x000fe20003f05270 */
[C---:B------:R-:W-:Y:S01]  /*7000*/  FMUL R43, R70.reuse, R43 ;  /* 0x0000002b462b7220 */ /* 0x040fe20000400000 */
[--C-:B------:R-:W-:Y:S01]  /*7010*/  HADD2.F32 R115, -RZ, R116.reuse.H0_H0 ;  /* 0x20000074ff737230 */ /* 0x100fe20000004100 */
[----:B------:R-:W-:Y:S01]  /*7020*/  F2FP.SATFINITE.E5M2.F32.PACK_AB_MERGE_C R196, R39, R34, RZ ;  /* 0x0000002227c4723e */ /* 0x000fe200048060ff */
[C---:B------:R-:W-:Y:S01]  /*7030*/  FFMA R38, R73.reuse, R111, R38 ;  /* 0x0000006f49267223 */ /* 0x040fe20000000026 */
[C---:B------:R-:W-:Y:S01]  /*7040*/  FFMA R43, R73.reuse, R112, R43 ;  /* 0x00000070492b7223 */ /* 0x040fe2000000002b */
[----:B------:R-:W-:Y:S01]  /*7050*/  FFMA R40, R73, R113, R40 ;  /* 0x0000007149287223 */ /* 0x000fe20000000028 */
[----:B------:R-:W-:Y:S01]  /*7060*/  F2FP.SATFINITE.E5M2.F32.PACK_AB_MERGE_C R196, R33, R32, R196 ;  /* 0x0000002021c4723e */ /* 0x000fe200048060c4 */
[----:B------:R-:W-:Y:S01]  /*7070*/  FFMA R41, R73, R114, R41 ;  /* 0x0000007249297223 */ /* 0x000fe20000000029 */
[----:B------:R-:W-:Y:S01]  /*7080*/  HADD2.F32 R116, -RZ, R116.H1_H1 ;  /* 0x30000074ff747230 */ /* 0x000fe20000004100 */
[----:B------:R-:W-:Y:S01]  /*7090*/  F2FP.SATFINITE.E5M2.F32.PACK_AB_MERGE_C R197, R43, R38, RZ ;  /* 0x000000262bc5723e */ /* 0x000fe200048060ff */
[C---:B------:R-:W-:Y:S01]  /*70a0*/  FMUL R42, R70.reuse, R46 ;  /* 0x0000002e462a7220 */ /* 0x040fe20000400000 */
[C---:B------:R-:W-:Y:S01]  /*70b0*/  FMUL R47, R70.reuse, R47 ;  /* 0x0000002f462f7220 */ /* 0x040fe20000400000 */
[--C-:B------:R-:W-:Y:S01]  /*70c0*/  HADD2.F32 R119, -RZ, R120.reuse.H0_H0 ;  /* 0x20000078ff777230 */ /* 0x100fe20000004100 */
[----:B------:R-:W-:Y:S01]  /*70d0*/  F2FP.SATFINITE.E5M2.F32.PACK_AB_MERGE_C R197, R37, R36, R197 ;  /* 0x0000002425c5723e */ /* 0x000fe200048060c5 */
[C---:B------:R-:W-:Y:S01]  /*70e0*/  FFMA R42, R73.reuse, R115, R42 ;  /* 0x00000073492a7223 */ /* 0x040fe2000000002a */
[C---:B------:R-:W-:Y:S01]  /*70f0*/  FFMA R47, R73.reuse, R116, R47 ;  /* 0x00000074492f7223 */ /* 0x040fe2000000002f */
[----:B------:R-:W-:Y:S01]  /*7100*/  FFMA R44, R73, R117, R44 ;  /* 0x00000075492c7223 */ /* 0x000fe2000000002c */
[----:B------:R-:W-:Y:S01]  /*7110*/  ISETP.NE.AND P6, PT, R189, RZ, PT ;  /* 0x000000ffbd00720c */ /* 0x000fe20003fc5270 */
[----:B------:R-:W-:Y:S01]  /*7120*/  FFMA R45, R73, R118, R45 ;  /* 0x00000076492d7223 */ /* 0x000fe2000000002d */
[----:B------:R-:W-:Y:S01]  /*7130*/  HADD2.F32 R120, -RZ, R120.H1_H1 ;  /* 0x30000078ff787230 */ /* 0x000fe20000004100 */
[----:B------:R-:W-:Y:S01]  /*7140*/  F2FP.SATFINITE.E5M2.F32.PACK_AB_MERGE_C R198, R47, R42, RZ ;  /* 0x0000002a2fc6723e */ /* 0x000fe200048060ff */
[C---:B------:R-:W-:Y:S01]  /*7150*/  FMUL R46, R70.reuse, R50 ;  /* 0x00000032462e7220 */ /* 0x040fe20000400000 */
[C---:B------:R-:W-:Y:S01]  /*7160*/  FMUL R51, R70.reuse, R51 ;  /* 0x0000003346337220 */ /* 0x040fe20000400000 */
[--C-:B------:R-:W-:Y:S02]  /*7170*/  HADD2.F32 R123, -RZ, R124.reuse.H0_H0 ;  /* 0x2000007cff7b7230 */ /* 0x100fe40000004100 */
[C---:B------:R-:W-:Y:S01]  /*7180*/  FMUL R50, R70.reuse, R54 ;  /* 0x0000003646327220 */ /* 0x040fe20000400000 */
[C---:B------:R-:W-:Y:S01]  /*7190*/  FFMA R46, R73.reuse, R119, R46 ;  /* 0x00000077492e7223 */ /* 0x040fe2000000002e */
[----:B------:R-:W-:Y:S02]  /*71a0*/  HADD2.F32 R124, -RZ, R124.H1_H1 ;  /* 0x3000007cff7c7230 */ /* 0x000fe40000004100 */
[C---:B------:R-:W-:Y:S01]  /*71b0*/  FFMA R51, R73.reuse, R120, R51 ;  /* 0x0000007849337223 */ /* 0x040fe20000000033 */
[C---:B------:R-:W-:Y:S01]  /*71c0*/  FMUL R55, R70.reuse, R55 ;  /* 0x0000003746377220 */ /* 0x040fe20000400000 */
[C---:B------:R-:W-:Y:S01]  /*71d0*/  FFMA R48, R73.reuse, R121, R48 ;  /* 0x0000007949307223 */ /* 0x040fe20000000030 */
[C---:B------:R-:W-:Y:S01]  /*71e0*/  FFMA R49, R73.reuse, R122, R49 ;  /* 0x0000007a49317223 */ /* 0x040fe20000000031 */
[--C-:B------:R-:W-:Y:S02]  /*71f0*/  HADD2.F32 R127, -RZ, R128.reuse.H0_H0 ;  /* 0x20000080ff7f7230 */ /* 0x100fe40000004100 */
[C---:B------:R-:W-:Y:S01]  /*7200*/  FFMA R50, R73.reuse, R123, R50 ;  /* 0x0000007b49327223 */ /* 0x040fe20000000032 */
[----:B------:R-:W-:Y:S02]  /*7210*/  HADD2.F32 R128, -RZ, R128.H1_H1 ;  /* 0x30000080ff807230 */ /* 0x000fe40000004100 */
[C---:B------:R-:W-:Y:S01]  /*7220*/  FMUL R54, R70.reuse, R58 ;  /* 0x0000003a46367220 */ /* 0x040fe20000400000 */
        /* <DEDUP_REMOVED lines=16> */
[----:B------:R-:W-:Y:S01]  /*7330*/  FFMA R63, R73, R132, R63 ;  /* 0x00000084493f7223 */ /* 0x000fe2000000003f */
[----:B------:R-:W-:Y:S01]  /*7340*/  FMUL R67, R70, R67 ;  /* 0x0000004346437220 */ /* 0x000fe20000400000 */
[----:B------:R-:W-:Y:S01]  /*7350*/  F2FP.SATFINITE.E5M2.F32.PACK_AB_MERGE_C R199, R51, R46, RZ ;  /* 0x0000002e33c7723e */ /* 0x000fe200048060ff */
[C---:B------:R-:W-:Y:S01]  /*7360*/  FFMA R60, R73.reuse, R133, R60 ;  /* 0x00000085493c7223 */ /* 0x040fe2000000003c */
[C---:B------:R-:W-:Y:S01]  /*7370*/  FFMA R61, R73.reuse, R134, R61 ;  /* 0x00000086493d7223 */ /* 0x040fe2000000003d */
[C---:B------:R-:W-:Y:S01]  /*7380*/  FFMA R62, R73.reuse, R135, R62 ;  /* 0x00000087493e7223 */ /* 0x040fe2000000003e */
[----:B------:R-:W-:Y:S01]  /*7390*/  FFMA R67, R73, R136, R67 ;  /* 0x0000008849437223 */ /* 0x000fe20000000043 */
[----:B------:R-:W-:Y:S02]  /*73a0*/  F2FP.SATFINITE.E5M2.F32.PACK_AB_MERGE_C R198, R41, R40, R198 ;  /* 0x0000002829c6723e */ /* 0x000fe400048060c6 */
[----:B------:R-:W-:Y:S02]  /*73b0*/  F2FP.SATFINITE.E5M2.F32.PACK_AB_MERGE_C R199, R45, R44, R199 ;  /* 0x0000002c2dc7723e */ /* 0x000fe400048060c7 */
[----:B------:R-:W-:Y:S02]  /*73c0*/  F2FP.SATFINITE.E5M2.F32.PACK_AB_MERGE_C R200, R55, R50, RZ ;  /* 0x0000003237c8723e */ /* 0x000fe400048060ff */
[----:B------:R-:W-:Y:S01]  /*73d0*/  F2FP.SATFINITE.E5M2.F32.PACK_AB_MERGE_C R201, R59, R54, RZ ;  /* 0x000000363bc9723e */ /* 0x000fe200048060ff */
[----:B------:R1:W-:Y:S01]  /*73e0*/  STS.128 [R179+0x8020], R196 ;  /* 0x008020c4b3007388 */ /* 0x0003e20000000c00 */
[----:B------:R-:W-:Y:S02]  /*73f0*/  F2FP.SATFINITE.E5M2.F32.PACK_AB_MERGE_C R202, R63, R58, RZ ;  /* 0x0000003a3fca723e */ /* 0x000fe400048060ff */
[----:B------:R-:W-:Y:S02]  /*7400*/  F2FP.SATFINITE.E5M2.F32.PACK_AB_MERGE_C R203, R67, R62, RZ ;  /* 0x0000003e43cb723e */ /* 0x000fe400048060ff */
[----:B------:R-:W-:Y:S02]  /*7410*/  F2FP.SATFINITE.E5M2.F32.PACK_AB_MERGE_C R200, R49, R48, R200 ;  /* 0x0000003031c8723e */ /* 0x000fe400048060c8 */
[----:B------:R-:W-:Y:S02]  /*7420*/  F2FP.SATFINITE.E5M2.F32.PACK_AB_MERGE_C R201, R53, R52, R201 ;  /* 0x0000003435c9723e */ /* 0x000fe400048060c9 */
[----:B------:R-:W-:Y:S02]  /*7430*/  F2FP.SATFINITE.E5M2.F32.PACK_AB_MERGE_C R202, R57, R56, R202 ;  /* 0x0000003839ca723e */ /* 0x000fe400048060ca */
[----:B------:R-:W-:Y:S02]  /*7440*/  F2FP.SATFINITE.E5M2.F32.PACK_AB_MERGE_C R203, R61, R60, R203 ;  /* 0x0000003c3dcb723e */ /* 0x000fe400048060cb */
[----:B------:R-:W-:Y:S02]  /*7450*/  LEA R190, R166, UR44, 0x3 ;  /* 0x0000002ca6be7c11 */ /* 0x000fe4000f8e18ff */
[----:B------:R-:W-:Y:S01]  /*7460*/  @P6 SHF.L.U32 R191, R165, 0x1f, RZ ;  /* 0x0000001fa5bf6819 */ /* 0x000fe200000006ff */
[----:B------:R1:W-:Y:S01]  /*7470*/  STS.128 [R178+0x8010], R200 ;  /* 0x008010c8b2007388 */ /* 0x0003e20000000c00 */
[----:B------:R-:W-:Y:S01]  /*7480*/  @!PT LDS RZ, [RZ] ;  /* 0x00000000fffff984 */ /* 0x000fe20000000800 */
[----:B------:R-:W-:Y:S01]  /*7490*/  @!PT LDS RZ, [RZ] ;  /* 0x00000000fffff984 */ /* 0x000fe20000000800 */
[----:B------:R-:W-:Y:S01]  /*74a0*/  @!PT LDS RZ, [RZ] ;  /* 0x00000000fffff984 */ /* 0x000fe20000000800 */
[----:B------:R-:W-:Y:S01]  /*74b0*/  @!PT LDS RZ, [RZ] ;  /* 0x00000000fffff984 */ /* 0x000fe20000000800 */
[----:B------:R2:W-:Y:S07]  /*74c0*/  MEMBAR.ALL.CTA ;  /* 0x0000000000007992 */ /* 0x0005ee0000008000 */
[----:B--2---:R-:W2:Y:S02]  /*74d0*/  FENCE.VIEW.ASYNC.S ;  /* 0x00000000000073c6 */ /* 0x004ea40000000000 */
[----:B--2---:R-:W-:Y:S06]  /*74e0*/  BAR.SYNC.DEFER_BLOCKING 0x1, 0x80 ;  /* 0x0042000000007b1d */ /* 0x004fec0000010000 */
[----:B------:R-:W-:Y:S05]  /*74f0*/  @P0 BRA `(.L_x_108) ;  /* 0x0000000000280947 */ /* 0x000fea0003800000 */
[----:B------:R-:W-:Y:S01]  /*7500*/  UIADD3 UR4, UPT, UPT, UR44, 0x8200, URZ ;  /* 0x000082002c047890 */ /* 0x000fe2000fffe0ff */
[----:B------:R-:W-:Y:S05]  /*7510*/  UMOV UR51, UR36 ;  /* 0x0000002400337c82 */ /* 0x000fea0008000000 */
[----:B------:R-:W-:Y:S01]  /*7520*/  MOV R173, UR4 ;  /* 0x0000000400ad7c02 */ /* 0x000fe20008000f00 */
[----:B------:R-:W-:Y:S03]  /*7530*/  UIADD3 UR4, UP0, UPT, UR62, 0x680, URZ ;  /* 0x000006803e047890 */ /* 0x000fe6000ff1e0ff */
[----:B------:R-:W-:Y:S01]  /*7540*/  R2UR UR48, R173 ;  /* 0x00000000ad3072ca */ /* 0x000fe200000e0000 */
[----:B------:R-:W-:Y:S11]  /*7550*/  UIADD3.X UR5, UPT, UPT, URZ, UR63, URZ, UP0, !UPT ;  /* 0x0000003fff057290 */ /* 0x000ff600087fe4ff */
[----:B------:R-:W-:Y:S01]  /*7560*/  @!UPT UIADD3 URZ, UPT, UPT, URZ, URZ, URZ ;  /* 0x000000fffffff290 */ /* 0x000fe2000fffe0ff */
[----:B------:R2:W-:Y:S01]  /*7570*/  UTMASTG.3D [UR48], [UR4] ;  /* 0x00000030040073b5 */ /* 0x0005e20008010000 */
[----:B------:R0:W-:Y:S01]  /*7580*/  UTMACMDFLUSH ;  /* 0x00000000000079b7 */ /* 0x0001e20000000000 */
[----:B--2---:R-:W-:Y:S04]  /*7590*/  DEPBAR.LE SB0, 0x1 ;  /* 0x000080400000791a */ /* 0x004fe80000000000 */
.L_x_108:
[----:B------:R-:W-:Y:S05]  /*75a0*/  BSYNC.RECONVERGENT B0 ;  /* 0x0000000000007941 */ /* 0x000fea0003800200 */
.L_x_107:
[----:B------:R-:W-:Y:S06]  /*75b0*/  BAR.SYNC.DEFER_BLOCKING 0x1, 0x80 ;  /* 0x0042000000007b1d */ /* 0x000fec0000010000 */
[----:B------:R-:W2:Y:S01]  /*75c0*/  @P6 SYNCS.PHASECHK.TRANS64.TRYWAIT P0, [R190+URZ+0x70], R191 ;  /* 0x000070bfbe0065a7 */ /* 0x000ea200080011ff */
[----:B------:R-:W-:Y:S01]  /*75d0*/  BSSY B1, `(.L_x_109) ;  /* 0x0000023000017945 */ /* 0x000fe20003800000 */
[----:B--2---:R-:W-:Y:S03]  /*75e0*/  @P6 SEL R180, RZ, 0x1, !P0 ;  /* 0x00000001ffb46807 */ /* 0x004fe60004000000 */
[----:B------:R-:W-:Y:S05]  /*75f0*/  @!P6 BRA `(.L_x_110) ;  /* 0x000000000080e947 */ /* 0x000fea0003800000 */
[----:B------:R-:W-:Y:S01]  /*7600*/  ISETP.NE.AND P1, PT, R181, RZ, PT ;  /* 0x000000ffb500720c */ /* 0x000fe20003f25270 */
[----:B------:R-:W2:Y:S01]  /*7610*/  S2R R0, SR_CgaCtaId ;  /* 0x0000000000007919 */ /* 0x000ea20000008800 */
[----:B------:R-:W-:Y:S01]  /*7620*/  ISETP.NE.AND P0, PT, R180, RZ, PT ;  /* 0x000000ffb400720c */ /* 0x000fe20003f05270 */
[----:B------:R-:W-:Y:S10]  /*7630*/  BSSY B0, `(.L_x_111) ;  /* 0x0000009000007945 */ /* 0x000ff40003800000 */
[----:B------:R-:W-:Y:S04]  /*7640*/  @P1 IMAD R3, R166, 0x2000, R171 ;  /* 0x00002000a6031824 */ /* 0x000fe800078e02ab */
[C---:B------:R-:W-:Y:S01]  /*7650*/  @P1 IMAD.IADD R6, R3.reuse, 0x1, R182 ;  /* 0x0000000103061824 */ /* 0x040fe200078e02b6 */
[----:B------:R-:W-:Y:S03]  /*7660*/  @P1 IADD3 R4, PT, PT, R3, R188, RZ ;  /* 0x000000bc03041210 */ /* 0x000fe60007ffe0ff */
[----:B------:R-:W-:Y:S01]  /*7670*/  @P1 IMAD.IADD R2, R183, 0x1, R6 ;  /* 0x00000001b7021824 */ /* 0x000fe200078e0206 */
[----:B------:R-:W-:Y:S06]  /*7680*/  @P0 BRA `(.L_x_112) ;  /* 0x00000000000c0947 */ /* 0x000fec0003800000 */
[----:B------:R-:W-:Y:S04]  /*7690*/  SHF.L.U32 R5, R165, 0x1f, RZ ;  /* 0x0000001fa5057819 */ /* 0x000fe800000006ff */
[----:B------:R-:W3:Y:S02]  /*76a0*/  SYNCS.PHASECHK.TRANS64.TRYWAIT P0, [R190+URZ+0x70], R5 ;  /* 0x00007005be0075a7 */ /* 0x000ee400080011ff */
[----:B---3--:R-:W-:Y:S05]  /*76b0*/  @!P0 BRA `(.L_x_113) ;  /* 0x0000004c00188947 */ /* 0x008fea0003800000 */
.L_x_112:
[----:B------:R-:W-:Y:S05]  /*76c0*/  BSYNC B0 ;  /* 0x0000000000007941 */ /* 0x000fea0003800000 */
.L_x_111:
[----:B------:R-:W-:Y:S01]  /*76d0*/  ISETP.NE.AND P0, PT, R181, RZ, PT ;  /* 0x000000ffb500720c */ /* 0x000fe20003f05270 */
[----:B---3--:R-:W-:Y:S02]  /*76e0*/  VIADD R5, R190, 0x90 ;  /* 0x00000090be057836 */ /* 0x008fe40000000000 */
[----:B------:R-:W-:Y:S03]  /*76f0*/  VIADD R166, R166, 0x1 ;  /* 0x00000001a6a67836 */ /* 0x000fe60000000000 */
[----:B--2---:R-:W-:Y:S07]  /*7700*/  PRMT R0, R0, 0x654, R5 ;  /* 0x0000065400007816 */ /* 0x004fee0000000005 */
[----:B------:R2:W3:Y:S04]  /*7710*/  @P0 LDS.128 R140, [R3] ;  /* 0x00000000038c0984 */ /* 0x0004e80000000c00 */
[----:B------:R2:W4:Y:S04]  /*7720*/  @P0 LDS.128 R148, [R4+0x20] ;  /* 0x0000200004940984 */ /* 0x0005280000000c00 */
        /* <DEDUP_REMOVED lines=12> */
[----:B--234-:R-:W-:Y:S02]  /*77f0*/  LOP3.LUT R165, R165, R0, RZ, 0x3c, !PT ;  /* 0x00000000a5a57212 */ /* 0x01cfe400078e3cff */
.L_x_110:
[----:B------:R-:W-:Y:S05]  /*7800*/  BSYNC B1 ;  /* 0x0000000000017941 */ /* 0x000fea0003800000 */
.L_x_109:
[----:B------:R-:W-:Y:S01]  /*7810*/  VIADD R0, R71, 0x40 ;  /* 0x0000004047007836 */ /* 0x000fe20000000000 */
[----:B------:R-:W-:Y:S04]  /*7820*/  BSSY.RECONVERGENT B6, `(.L_x_114) ;  /* 0x0000015000067945 */ /* 0x000fe80003800200 */
[----:B------:R-:W-:Y:S04]  /*7830*/  SHF.R.U32.HI R0, RZ, 0x15, R0 ;  /* 0x00000015ff007819 */ /* 0x000fe80000011600 */
[----:B------:R-:W-:Y:S11]  /*7840*/  LOP3.LUT P0, RZ, R0, 0x3, R159, 0x48, !PT ;  /* 0x0000000300ff7812 */ /* 0x000ff6000780489f */
[----:B------:R-:W-:Y:S02]  /*7850*/  @!UPT UIADD3 URZ, UPT, UPT, URZ, URZ, URZ ;  /* 0x000000fffffff290 */ /* 0x000fe4000fffe0ff */
        /* <DEDUP_REMOVED lines=8> */
[----:B------:R-:W5:Y:S01]  /*78e0*/  LDCU.64 UR4, c[0x4][0x18] ;  /* 0x01000300ff0477ac */ /* 0x000f620008000a00 */
[----:B--2---:R-:W-:Y:S01]  /*78f0*/  MOV R5, UR9 ;  /* 0x0000000900057c02 */ /* 0x004fe20008000f00 */
[----:B------:R-:W-:Y:S01]  /*7900*/  IMAD.U32 R4, RZ, RZ, UR8 ;  /* 0x00000008ff047e24 */ /* 0x000fe2000f8e00ff */
[----:B---3--:R-:W-:Y:S01]  /*7910*/  MOV R7, UR7 ;  /* 0x0000000700077c02 */ /* 0x008fe20008000f00 */
[----:B------:R-:W-:Y:S01]  /*7920*/  IMAD.U32 R6, RZ, RZ, UR6 ;  /* 0x00000006ff067e24 */ /* 0x000fe2000f8e00ff */
[----:B-----5:R-:W-:Y:S01]  /*7930*/  MOV R11, UR5 ;  /* 0x00000005000b7c02 */ /* 0x020fe20008000f00 */
[----:B------:R-:W-:Y:S02]  /*7940*/  IMAD.U32 R10, RZ, RZ, UR4 ;  /* 0x00000004ff0a7e24 */ /* 0x000fe4000f8e00ff */
[----:B------:R-:W-:Y:S07]  /*7950*/  LEPC R20, `(.L_x_115) ;  /* 0x000000001014794e */ /* 0x000fee0000000000 */
[----:B-1--4-:R-:W-:Y:S05]  /*7960*/  CALL.ABS.NOINC R2 ;  /* 0x0000000002007343 */ /* 0x012fea0003c00000 */
.L_x_115:
[----:B------:R-:W-:Y:S05]  /*7970*/  BSYNC.RECONVERGENT B6 ;  /* 0x0000000000067941 */ /* 0x000fea0003800200 */
.L_x_114:
[----:B------:R-:W-:Y:S01]  /*7980*/  F2FP.F16.E5M2.UNPACK_B R4, R141 ;  /* 0x0000008dff04723e */ /* 0x000fe200020004ff */
[----:B------:R-:W-:Y:S05]  /*7990*/  WARPSYNC.ALL ;  /* 0x0000000000007948 */ /* 0x000fea0003800000 */
[----:B------:R-:W-:Y:S01]  /*79a0*/  R2UR UR4, R71 ;  /* 0x00000000470472ca */ /* 0x000fe200000e0000 */
[--C-:B------:R-:W-:Y:S01]  /*79b0*/  HADD2.F32 R78, -RZ, R4.reuse.H0_H0 ;  /* 0x20000004ff4e7230 */ /* 0x100fe20000004100 */
[-C--:B------:R-:W-:Y:S01]  /*79c0*/  F2FP.F16.E5M2.UNPACK_B R0, R140.reuse ;  /* 0x0000008cff00723e */ /* 0x080fe200020004ff */
[----:B------:R-:W-:Y:S01]  /*79d0*/  HADD2.F32 R75, -RZ, R4.H1_H1 ;  /* 0x30000004ff4b7230 */ /* 0x000fe20000004100 */
[----:B------:R-:W-:Y:S01]  /*79e0*/  F2FP.F16.E5M2.UNPACK_B R4, R143 ;  /* 0x0000008fff04723e */ /* 0x000fe200020004ff */
[----:B------:R-:W-:Y:S01]  /*79f0*/  BSSY.RECONVERGENT B0, `(.L_x_116) ;  /* 0x0000116000007945 */ /* 0x000fe20003800200 */
[----:B------:R-:W-:Y:S01]  /*7a00*/  F2FP.F16.E5M2.UNPACK_B R3, R140.H1 ;  /* 0x0000008cff03723e */ /* 0x000fe200030004ff */
[--C-:B------:R-:W-:Y:S01]  /*7a10*/  HADD2.F32 R2, -RZ, R0.reuse.H0_H0 ;  /* 0x20000000ff027230 */ /* 0x100fe20000004100 */
[----:B-1----:R-:W-:Y:S01]  /*7a20*/  F2FP.F16.E5M2.UNPACK_B R127, R154 ;  /* 0x0000009aff7f723e */ /* 0x002fe200020004ff */
[----:B------:R-:W-:Y:S01]  /*7a30*/  HADD2.F32 R72, -RZ, R0.H1_H1 ;  /* 0x30000000ff487230 */ /* 0x000fe20000004100 */
[----:B------:R-:W-:Y:S01]  /*7a40*/  F2FP.F16.E5M2.UNPACK_B R0, R141.H1 ;  /* 0x0000008dff00723e */ /* 0x000fe200030004ff */
[--C-:B------:R-:W-:Y:S01]  /*7a50*/  HADD2.F32 R74, -RZ, R3.reuse.H0_H0 ;  /* 0x20000003ff4a7230 */ /* 0x100fe20000004100 */
[----:B------:R-:W-:Y:S01]  /*7a60*/  F2FP.F16.E5M2.UNPACK_B R117, R151.H1 ;  /* 0x00000097ff75723e */ /* 0x000fe200030004ff */
[----:B------:R-:W-:Y:S01]  /*7a70*/  HADD2.F32 R76, -RZ, R3.H1_H1 ;  /* 0x30000003ff4c7230 */ /* 0x000fe20000004100 */
[-C--:B------:R-:W-:Y:S01]  /*7a80*/  F2FP.F16.E5M2.UNPACK_B R3, R142.reuse ;  /* 0x0000008eff03723e */ /* 0x080fe200020004ff */
[--C-:B------:R-:W-:Y:S01]  /*7a90*/  HADD2.F32 R80, -RZ, R0.reuse.H0_H0 ;  /* 0x20000000ff507230 */ /* 0x100fe20000004100 */
[----:B------:R-:W-:Y:S01]  /*7aa0*/  ISETP.NE.AND P0, PT, R174, RZ, PT ;  /* 0x000000ffae00720c */ /* 0x000fe20003f05270 */
[----:B------:R-:W-:Y:S01]  /*7ab0*/  HADD2.F32 R77, -RZ, R0.H1_H1 ;  /* 0x30000000ff4d7230 */ /* 0x000fe20000004100 */
[----:B------:R-:W-:Y:S01]  /*7ac0*/  F2FP.F16.E5M2.UNPACK_B R0, R142.H1 ;  /* 0x0000008eff00723e */ /* 0x000fe200030004ff */
[--C-:B------:R-:W-:Y:S01]  /*7ad0*/  HADD2.F32 R82, -RZ, R3.reuse.H0_H0 ;  /* 0x20000003ff527230 */ /* 0x100fe20000004100 */
[----:B------:R-:W-:Y:S01]  /*7ae0*/  ISETP.NE.AND P6, PT, R189, RZ, PT ;  /* 0x000000ffbd00720c */ /* 0x000fe20003fc5270 */
[----:B------:R-:W-:Y:S01]  /*7af0*/  HADD2.F32 R79, -RZ, R3.H1_H1 ;  /* 0x30000003ff4f7230 */ /* 0x000fe20000004100 */
[----:B------:R-:W-:Y:S01]  /*7b00*/  F2FP.F16.E5M2.UNPACK_B R3, R143.H1 ;  /* 0x0000008fff03723e */ /* 0x000fe200030004ff */
[--C-:B------:R-:W-:Y:S02]  /*7b10*/  HADD2.F32 R84, -RZ, R0.reuse.H0_H0 ;  /* 0x20000000ff547230 */ /* 0x100fe40000004100 */
[----:B------:R-:W-:Y:S01]  /*7b20*/  HADD2.F32 R81, -RZ, R0.H1_H1 ;  /* 0x30000000ff517230 */ /* 0x000fe20000004100 */
[-C--:B------:R-:W-:Y:S01]  /*7b30*/  F2FP.F16.E5M2.UNPACK_B R0, R144.reuse ;  /* 0x00000090ff00723e */ /* 0x080fe200020004ff */
[--C-:B------:R-:W-:Y:S02]  /*7b40*/  HADD2.F32 R86, -RZ, R4.reuse.H0_H0 ;  /* 0x20000004ff567230 */ /* 0x100fe40000004100 */
[----:B------:R-:W-:Y:S01]  /*7b50*/  HADD2.F32 R83, -RZ, R4.H1_H1 ;  /* 0x30000004ff537230 */ /* 0x000fe20000004100 */
[-C--:B------:R-:W-:Y:S01]  /*7b60*/  F2FP.F16.E5M2.UNPACK_B R4, R145.reuse ;  /* 0x00000091ff04723e */ /* 0x080fe200020004ff */
[--C-:B------:R-:W-:Y:S02]  /*7b70*/  HADD2.F32 R90, -RZ, R0.reuse.H0_H0 ;  /* 0x20000000ff5a7230 */ /* 0x100fe40000004100 */
[----:B------:R-:W-:Y:S01]  /*7b80*/  HADD2.F32 R87, -RZ, R0.H1_H1 ;  /* 0x30000000ff577230 */ /* 0x000fe20000004100 */
[----:B------:R-:W-:Y:S01]  /*7b90*/  F2FP.F16.E5M2.UNPACK_B R0, R145.H1 ;  /* 0x00000091ff00723e */ /* 0x000fe200030004ff */
[--C-:B------:R-:W-:Y:S02]  /*7ba0*/  HADD2.F32 R88, -RZ, R3.reuse.H0_H0 ;  /* 0x20000003ff587230 */ /* 0x100fe40000004100 */
[----:B------:R-:W-:Y:S01]  /*7bb0*/  HADD2.F32 R85, -RZ, R3.H1_H1 ;  /* 0x30000003ff557230 */ /* 0x000fe20000004100 */
[----:B------:R-:W-:Y:S01]  /*7bc0*/  F2FP.F16.E5M2.UNPACK_B R3, R144.H1 ;  /* 0x00000090ff03723e */ /* 0x000fe200030004ff */
[--C-:B------:R-:W-:Y:S02]  /*7bd0*/  HADD2.F32 R96, -RZ, R0.reuse.H0_H0 ;  /* 0x20000000ff607230 */ /* 0x100fe40000004100 */
[----:B------:R-:W-:Y:S01]  /*7be0*/  HADD2.F32 R93, -RZ, R0.H1_H1 ;  /* 0x30000000ff5d7230 */ /* 0x000fe20000004100 */
[-C--:B------:R-:W-:Y:S01]  /*7bf0*/  F2FP.F16.E5M2.UNPACK_B R0, R146.reuse.H1 ;  /* 0x00000092ff00723e */ /* 0x080fe200030004ff */
[--C-:B------:R-:W-:Y:S02]  /*7c00*/  HADD2.F32 R94, -RZ, R4.reuse.H0_H0 ;  /* 0x20000004ff5e7230 */ /* 0x100fe40000004100 */
[----:B------:R-:W-:Y:S01]  /*7c10*/  HADD2.F32 R91, -RZ, R4.H1_H1 ;  /* 0x30000004ff5b7230 */ /* 0x000fe20000004100 */
[----:B------:R-:W-:Y:S01]  /*7c20*/  F2FP.F16.E5M2.UNPACK_B R4, R147 ;  /* 0x00000093ff04723e */ /* 0x000fe200020004ff */
[--C-:B------:R-:W-:Y:S02]  /*7c30*/  HADD2.F32 R92, -RZ, R3.reuse.H0_H0 ;  /* 0x20000003ff5c7230 */ /* 0x100fe40000004100 */
[----:B------:R-:W-:Y:S01]  /*7c40*/  HADD2.F32 R89, -RZ, R3.H1_H1 ;  /* 0x30000003ff597230 */ /* 0x000fe20000004100 */
[----:B------:R-:W-:Y:S01]  /*7c50*/  F2FP.F16.E5M2.UNPACK_B R3, R146 ;  /* 0x00000092ff03723e */ /* 0x000fe200020004ff */
[--C-:B------:R-:W-:Y:S02]  /*7c60*/  HADD2.F32 R100, -RZ, R0.reuse.H0_H0 ;  /* 0x20000000ff647230 */ /* 0x100fe40000004100 */
[----:B------:R-:W-:Y:S01]  /*7c70*/  HADD2.F32 R97, -RZ, R0.H1_H1 ;  /* 0x30000000ff617230 */ /* 0x000fe20000004100 */
[-C--:B------:R-:W-:Y:S01]  /*7c80*/  F2FP.F16.E5M2.UNPACK_B R0, R148.reuse ;  /* 0x00000094ff00723e */ /* 0x080fe200020004ff */
[--C-:B------:R-:W-:Y:S02]  /*7c90*/  HADD2.F32 R102, -RZ, R4.reuse.H0_H0 ;  /* 0x20000004ff667230 */ /* 0x100fe40000004100 */
[----:B------:R-:W-:Y:S01]  /*7ca0*/  HADD2.F32 R99, -RZ, R4.H1_H1 ;  /* 0x30000004ff637230 */ /* 0x000fe20000004100 */
[----:B------:R-:W-:Y:S01]  /*7cb0*/  F2FP.F16.E5M2.UNPACK_B R4, R149 ;  /* 0x00000095ff04723e */ /* 0x000fe200020004ff */
[--C-:B------:R-:W-:Y:S02]  /*7cc0*/  HADD2.F32 R98, -RZ, R3.reuse.H0_H0 ;  /* 0x20000003ff627230 */ /* 0x100fe40000004100 */
[----:B------:R-:W-:Y:S01]  /*7cd0*/  HADD2.F32 R95, -RZ, R3.H1_H1 ;  /* 0x30000003ff5f7230 */ /* 0x000fe20000004100 */
[----:B------:R-:W-:Y:S01]  /*7ce0*/  F2FP.F16.E5M2.UNPACK_B R3, R147.H1 ;  /* 0x00000093ff03723e */ /* 0x000fe200030004ff */
[--C-:B------:R-:W-:Y:S02]  /*7cf0*/  HADD2.F32 R106, -RZ, R0.reuse.H0_H0 ;  /* 0x20000000ff6a7230 */ /* 0x100fe40000004100 */
[----:B------:R-:W-:Y:S01]  /*7d00*/  HADD2.F32 R103, -RZ, R0.H1_H1 ;  /* 0x30000000ff677230 */ /* 0x000fe20000004100 */
[----:B------:R-:W-:Y:S01]  /*7d10*/  F2FP.F16.E5M2.UNPACK_B R0, R148.H1 ;  /* 0x00000094ff00723e */ /* 0x000fe200030004ff */
[--C-:B------:R-:W-:Y:S02]  /*7d20*/  HADD2.F32 R110, -RZ, R4.reuse.H0_H0 ;  /* 0x20000004ff6e7230 */ /* 0x100fe40000004100 */
[----:B------:R-:W-:Y:S02]  /*7d30*/  HADD2.F32 R107, -RZ, R4.H1_H1 ;  /* 0x30000004ff6b7230 */ /* 0x000fe40000004100 */
[--C-:B------:R-:W-:Y:S01]  /*7d40*/  HADD2.F32 R104, -RZ, R3.reuse.H0_H0 ;  /* 0x20000003ff687230 */ /* 0x100fe20000004100 */
[----:B------:R-:W1:Y:S01]  /*7d50*/  LDTM.x64 R4, tmem[UR4+0x40] ;  /* 0x00004004000479ee */ /* 0x000e620008340000 */
[----:B------:R-:W-:Y:S01]  /*7d60*/  HADD2.F32 R101, -RZ, R3.H1_H1 ;  /* 0x30000003ff657230 */ /* 0x000fe20000004100 */
[----:B------:R-:W-:Y:S01]  /*7d70*/  F2FP.F16.E5M2.UNPACK_B R3, R149.H1 ;  /* 0x00000095ff03723e */ /* 0x000fe200030004ff */
        /* <DEDUP_REMOVED lines=14> */
[----:B------:R-:W-:Y:S01]  /*7e60*/  F2FP.F16.E5M2.UNPACK_B R0, R152.H1 ;  /* 0x00000098ff00723e */ /* 0x000fe200030004ff */
[--C-:B------:R-:W-:Y:S02]  /*7e70*/  HADD2.F32 R122, -RZ, R3.reuse.H0_H0 ;  /* 0x20000003ff7a7230 */ /* 0x100fe40000004100 */
[C---:B-1----:R-:W-:Y:S01]  /*7e80*/  FMUL R7, R70.reuse, R7 ;  /* 0x0000000746077220 */ /* 0x042fe20000400000 */
        /* <DEDUP_REMOVED lines=10> */
[C---:B------:R-:W-:Y:S01]  /*7f30*/  FMUL R0, R70.reuse, R4 ;  /* 0x0000000446007220 */ /* 0x040fe20000400000 */
[--C-:B------:R-:W-:Y:S01]  /*7f40*/  HADD2.F32 R130, -RZ, R127.reuse.H0_H0 ;  /* 0x2000007fff827230 */ /* 0x100fe20000004100 */
[----:B------:R-:W-:Y:S01]  /*7f50*/  F2FP.F16.E5M2.UNPACK_B R4, R155 ;  /* 0x0000009bff04723e */ /* 0x000fe200020004ff */
[----:B------:R-:W-:Y:S02]  /*7f60*/  HADD2.F32 R127, -RZ, R127.H1_H1 ;  /* 0x3000007fff7f7230 */ /* 0x000fe40000004100 */
[C---:B------:R-:W-:Y:S01]  /*7f70*/  FFMA R0, R73.reuse, R2, R0 ;  /* 0x0000000249007223 */ /* 0x040fe20000000000 */
[C---:B------:R-:W-:Y:S01]  /*7f80*/  FMUL R2, R70.reuse, R5 ;  /* 0x0000000546027220 */ /* 0x040fe20000400000 */
[--C-:B------:R-:W-:Y:S01]  /*7f90*/  HADD2.F32 R132, -RZ, R3.reuse.H0_H0 ;  /* 0x20000003ff847230 */ /* 0x100fe20000004100 */
[----:B------:R-:W-:Y:S01]  /*7fa0*/  F2FP.F16.E5M2.UNPACK_B R5, R155.H1 ;  /* 0x0000009bff05723e */ /* 0x000fe200030004ff */
[----:B------:R-:W-:Y:S02]  /*7fb0*/  HADD2.F32 R129, -RZ, R3.H1_H1 ;  /* 0x30000003ff817230 */ /* 0x000fe40000004100 */
[C---:B------:R-:W-:Y:S01]  /*7fc0*/  FFMA R2, R73.reuse, R72, R2 ;  /* 0x0000004849027223 */ /* 0x040fe20000000002 */
[--C-:B------:R-:W-:Y:S02]  /*7fd0*/  HADD2.F32 R72, -RZ, R4.reuse.H0_H0 ;  /* 0x20000004ff487230 */ /* 0x100fe40000004100 */
[C---:B------:R-:W-:Y:S01]  /*7fe0*/  FMUL R3, R70.reuse, R6 ;  /* 0x0000000646037220 */ /* 0x040fe20000400000 */
[----:B------:R-:W-:Y:S02]  /*7ff0*/  HADD2.F32 R131, -RZ, R4.H1_H1 ;  /* 0x30000004ff837230 */ /* 0x000fe40000004100 */
[C---:B------:R-:W-:Y:S01]  /*8000*/  FMUL R4, R70.reuse, R9 ;  /* 0x0000000946047220 */ /* 0x040fe20000400000 */
[--C-:B------:R-:W-:Y:S02]  /*8010*/  HADD2.F32 R133, -RZ, R5.reuse.H1_H1 ;  /* 0x30000005ff857230 */ /* 0x100fe40000004100 */
[C---:B------:R-:W-:Y:S01]  /*8020*/  FFMA R3, R73.reuse, R74, R3 ;  /* 0x0000004a49037223 */ /* 0x040fe20000000003 */
[----:B------:R-:W-:Y:S01]  /*8030*/  FFMA R7, R73, R76, R7 ;  /* 0x0000004c49077223 */ /* 0x000fe20000000007 */
[----:B------:R-:W-:Y:S02]  /*8040*/  HADD2.F32 R74, -RZ, R5.H0_H0 ;  /* 0x20000005ff4a7230 */ /* 0x000fe40000004100 */
[C---:B------:R-:W-:Y:S01]  /*8050*/  FMUL R5, R70.reuse, R10 ;  /* 0x0000000a46057220 */ /* 0x040fe20000400000 */
[C---:B------:R-:W-:Y:S01]  /*8060*/  FMUL R6, R70.reuse, R11 ;  /* 0x0000000b46067220 */ /* 0x040fe20000400000 */
[C---:B------:R-:W-:Y:S01]  /*8070*/  FMUL R11, R70.reuse, R16 ;  /* 0x00000010460b7220 */ /* 0x040fe20000400000 */
[----:B------:R-:W-:Y:S01]  /*8080*/  F2FP.SATFINITE.E5M2.F32.PACK_AB_MERGE_C R135, R7, R3, RZ ;  /* 0x000000030787723e */ /* 0x000fe200048060ff */
[C---:B------:R-:W-:Y:S01]  /*8090*/  FMUL R3, R70.reuse, R8 ;  /* 0x0000000846037220 */ /* 0x040fe20000400000 */
[C---:B------:R-:W-:Y:S01]  /*80a0*/  FMUL R7, R70.reuse, R12 ;  /* 0x0000000c46077220 */ /* 0x040fe20000400000 */
[C---:B------:R-:W-:Y:S01]  /*80b0*/  FMUL R8, R70.reuse, R13 ;  /* 0x0000000d46087220 */ /* 0x040fe20000400000 */
[C---:B------:R-:W-:Y:S01]  /*80c0*/  FMUL R12, R70.reuse, R17 ;  /* 0x00000011460c7220 */ /* 0x040fe20000400000 */
[C---:B------:R-:W-:Y:S01]  /*80d0*/  FFMA R3, R73.reuse, R78, R3 ;  /* 0x0000004e49037223 */ /* 0x040fe20000000003 */
[C---:B------:R-:W-:Y:S01]  /*80e0*/  FFMA R4, R73.reuse, R75, R4 ;  /* 0x0000004b49047223 */ /* 0x040fe20000000004 */
[C---:B------:R-:W-:Y:S01]  /*80f0*/  FFMA R5, R73.reuse, R80, R5 ;  /* 0x0000005049057223 */ /* 0x040fe20000000005 */
[C---:B------:R-:W-:Y:S01]  /*8100*/  FFMA R6, R73.reuse, R77, R6 ;  /* 0x0000004d49067223 */ /* 0x040fe20000000006 */
[C---:B------:R-:W-:Y:S01]  /*8110*/  FFMA R7, R73.reuse, R82, R7 ;  /* 0x0000005249077223 */ /* 0x040fe20000000007 */
[C---:B------:R-:W-:Y:S01]  /*8120*/  FFMA R8, R73.reuse, R79, R8 ;  /* 0x0000004f49087223 */ /* 0x040fe20000000008 */
[C---:B------:R-:W-:Y:S01]  /*8130*/  FMUL R16, R70.reuse, R21 ;  /* 0x0000001546107220 */ /* 0x040fe20000400000 */
[----:B------:R-:W-:Y:S01]  /*8140*/  FMUL R9, R70, R14 ;  /* 0x0000000e46097220 */ /* 0x000fe20000400000 */
[----:B------:R-:W-:Y:S01]  /*8150*/  F2FP.SATFINITE.E5M2.F32.PACK_AB_MERGE_C R5, R6, R5, RZ ;  /* 0x000000050605723e */ /* 0x000fe200048060ff */
[C---:B------:R-:W-:Y:S01]  /*8160*/  FMUL R10, R70.reuse, R15 ;  /* 0x0000000f460a7220 */ /* 0x040fe20000400000 */
[C---:B------:R-:W-:Y:S01]  /*8170*/  FMUL R15, R70.reuse, R20 ;  /* 0x00000014460f7220 */ /* 0x040fe20000400000 */
[C---:B------:R-:W-:Y:S01]  /*8180*/  FFMA R9, R73.reuse, R84, R9 ;  /* 0x0000005449097223 */ /* 0x040fe20000000009 */
[C---:B------:R-:W-:Y:S01]  /*8190*/  FMUL R20, R70.reuse, R25 ;  /* 0x0000001946147220 */ /* 0x040fe20000400000 */
[C---:B------:R-:W-:Y:S01]  /*81a0*/  FFMA R10, R73.reuse, R81, R10 ;  /* 0x00000051490a7223 */ /* 0x040fe2000000000a */
[C---:B------:R-:W-:Y:S01]  /*81b0*/  FFMA R11, R73.reuse, R86, R11 ;  /* 0x00000056490b7223 */ /* 0x040fe2000000000b */
[C---:B------:R-:W-:Y:S01]  /*81c0*/  FFMA R12, R73.reuse, R83, R12 ;  /* 0x00000053490c7223 */ /* 0x040fe2000000000c */
[C---:B------:R-:W-:Y:S01]  /*81d0*/  FMUL R13, R70.reuse, R18 ;  /* 0x00000012460d7220 */ /* 0x040fe20000400000 */
[----:B------:R-:W-:Y:S01]  /*81e0*/  FMUL R14, R70, R19 ;  /* 0x00000013460e7220 */ /* 0x000fe20000400000 */
[----:B------:R-:W-:Y:S01]  /*81f0*/  F2FP.SATFINITE.E5M2.F32.PACK_AB_MERGE_C R9, R10, R9, RZ ;  /* 0x000000090a09723e */ /* 0x000fe200048060ff */
[C---:B------:R-:W-:Y:S01]  /*8200*/  FMUL R19, R70.reuse, R24 ;  /* 0x0000001846137220 */ /* 0x040fe20000400000 */
        /* <DEDUP_REMOVED lines=17> */
[----:B------:R-:W-:Y:S01]  /*8320*/  FMUL R27, R70, R32 ;  /* 0x00000020461b7220 */ /* 0x000fe20000400000 */
[C---:B------:R-:W-:Y:S01]  /*8330*/  FFMA R21, R73.reuse, R96, R21 ;  /* 0x0000006049157223 */ /* 0x040fe20000000015 */
[C---:B------:R-:W-:Y:S01]  /*8340*/  FFMA R22, R73.reuse, R93, R22 ;  /* 0x0000005d49167223 */ /* 0x040fe20000000016 */
[----:B------:R-:W-:Y:S01]  /*8350*/  F2FP.SATFINITE.E5M2.F32.PACK_AB_MERGE_C R16, R16, R15, R17 ;  /* 0x0000000f1010723e */ /* 0x000fe20004806011 */
[C---:B------:R-:W-:Y:S01]  /*8360*/  FFMA R23, R73.reuse, R98, R23 ;  /* 0x0000006249177223 */ /* 0x040fe20000000017 */
[C---:B------:R-:W-:Y:S01]  /*8370*/  FFMA R24, R73.reuse, R95, R24 ;  /* 0x0000005f49187223 */ /* 0x040fe20000000018 */
[----:B------:R-:W-:Y:S01]  /*8380*/  FMUL R32, R70, R37 ;  /* 0x0000002546207220 */ /* 0x000fe20000400000 */
[----:B------:R-:W-:Y:S01]  /*8390*/  F2FP.SATFINITE.E5M2.F32.PACK_AB_MERGE_C R21, R22, R21, RZ ;  /* 0x000000151615723e */ /* 0x000fe200048060ff */
[C---:B------:R-:W-:Y:S01]  /*83a0*/  FMUL R25, R70.reuse, R30 ;  /* 0x0000001e46197220 */ /* 0x040fe20000400000 */
[C---:B------:R-:W-:Y:S01]  /*83b0*/  FMUL R26, R70.reuse, R31 ;  /* 0x0000001f461a7220 */ /* 0x040fe20000400000 */
[----:B------:R-:W-:Y:S01]  /*83c0*/  FMUL R31, R70, R36 ;  /* 0x00000024461f7220 */ /* 0x000fe20000400000 */
[----:B------:R-:W-:Y:S01]  /*83d0*/  F2FP.SATFINITE.E5M2.F32.PACK_AB_MERGE_C R17, R20, R19, R21 ;  /* 0x000000131411723e */ /* 0x000fe20004806015 */
        /* <DEDUP_REMOVED lines=8> */
[----:B------:R-:W-:Y:S01]  /*8460*/  FMUL R35, R70, R40 ;  /* 0x0000002846237220 */ /* 0x000fe20000400000 */
[C---:B------:R-:W-:Y:S01]  /*8470*/  FFMA R29, R73.reuse, R104, R29 ;  /* 0x00000068491d7223 */ /* 0x040fe2000000001d */
[----:B------:R-:W-:Y:S01]  /*8480*/  F2FP.SATFINITE.E5M2.F32.PACK_AB_MERGE_C R18, R24, R23, R18 ;  /* 0x000000171812723e */ /* 0x000fe20004806012 */
        /* <DEDUP_REMOVED lines=22> */
[C---:B------:R-:W-:Y:S01]  /*85f0*/  FMUL R41, R70.reuse, R46 ;  /* 0x0000002e46297220 */ /* 0x040fe20000400000 */
[C---:B------:R-:W-:Y:S01]  /*8600*/  FMUL R42, R70.reuse, R47 ;  /* 0x0000002f462a7220 */ /* 0x040fe20000400000 */
        /* <DEDUP_REMOVED lines=8> */
[C---:B------:R-:W-:Y:S01]  /*8690*/  FMUL R47, R70.reuse, R52 ;  /* 0x00000034462f7220 */ /* 0x040fe20000400000 */
        /* <DEDUP_REMOVED lines=10> */
[C---:B------:R-:W-:Y:S01]  /*8740*/  FFMA R45, R73.reuse, R120, R45 ;  /* 0x00000078492d7223 */ /* 0x040fe2000000002d */
[C---:B------:R-:W-:Y:S01]  /*8750*/  FMUL R59, R70.reuse, R64 ;  /* 0x00000040463b7220 */ /* 0x040fe20000400000 */
[C---:B------:R-:W-:Y:S01]  /*8760*/  FMUL R60, R70.reuse, R65 ;  /* 0x00000041463c7220 */ /* 0x040fe20000400000 */
[C---:B------:R-:W-:Y:S01]  /*8770*/  FMUL R61, R70.reuse, R66 ;  /* 0x00000042463d7220 */ /* 0x040fe20000400000 */
[----:B------:R-:W-:Y:S01]  /*8780*/  FMUL R62, R70, R67 ;  /* 0x00000043463e7220 */ /* 0x000fe20000400000 */
[C---:B------:R-:W-:Y:S01]  /*8790*/  FFMA R46, R73.reuse, R117, R46 ;  /* 0x00000075492e7223 */ /* 0x040fe2000000002e */
[----:B------:R-:W-:Y:S01]  /*87a0*/  F2FP.SATFINITE.E5M2.F32.PACK_AB_MERGE_C R64, R2, R0, R135 ;  /* 0x000000000240723e */ /* 0x000fe20004806087 */
[C---:B------:R-:W-:Y:S01]  /*87b0*/  FFMA R47, R73.reuse, R122, R47 ;  /* 0x0000007a492f7223 */ /* 0x040fe2000000002f */
[----:B------:R-:W-:Y:S01]  /*87c0*/  F2FP.SATFINITE.E5M2.F32.PACK_AB_MERGE_C R65, R4, R3, R5 ;  /* 0x000000030441723e */ /* 0x000fe20004806005 */
[C---:B------:R-:W-:Y:S01]  /*87d0*/  FFMA R48, R73.reuse, R119, R48 ;  /* 0x0000007749307223 */ /* 0x040fe20000000030 */
[----:B------:R-:W-:Y:S01]  /*87e0*/  F2FP.SATFINITE.E5M2.F32.PACK_AB_MERGE_C R66, R8, R7, R9 ;  /* 0x000000070842723e */ /* 0x000fe20004806009 */
[C---:B------:R-:W-:Y:S01]  /*87f0*/  FFMA R49, R73.reuse, R124, R49 ;  /* 0x0000007c49317223 */ /* 0x040fe20000000031 */
[----:B------:R-:W-:Y:S01]  /*8800*/  F2FP.SATFINITE.E5M2.F32.PACK_AB_MERGE_C R67, R12, R11, R13 ;  /* 0x0000000b0c43723e */ /* 0x000fe2000480600d */
[----:B------:R-:W-:Y:S01]  /*8810*/  FMUL R53, R70, R58 ;  /* 0x0000003a46357220 */ /* 0x000fe20000400000 */
[C---:B------:R-:W-:Y:S01]  /*8820*/  FFMA R50, R73.reuse, R121, R50 ;  /* 0x0000007949327223 */ /* 0x040fe20000000032 */
[C---:B------:R-:W-:Y:S01]  /*8830*/  FFMA R51, R73.reuse, R126, R51 ;  /* 0x0000007e49337223 */ /* 0x040fe20000000033 */
[C---:B------:R-:W-:Y:S01]  /*8840*/  FFMA R52, R73.reuse, R123, R52 ;  /* 0x0000007b49347223 */ /* 0x040fe20000000034 */
[----:B------:R1:W-:Y:S01]  /*8850*/  STS.128 [R137+UR44+0xa200], R64 ;  /* 0x00a2004089007988 */ /* 0x0003e20008000c2c */
[C---:B------:R-:W-:Y:S01]  /*8860*/  FFMA R53, R73.reuse, R128, R53 ;  /* 0x0000008049357223 */ /* 0x040fe20000000035 */
[----:B------:R-:W-:Y:S01]  /*8870*/  F2FP.SATFINITE.E5M2.F32.PACK_AB_MERGE_C R37, R38, R37, RZ ;  /* 0x000000252625723e */ /* 0x000fe200048060ff */
[C---:B------:R-:W-:Y:S01]  /*8880*/  FFMA R54, R73.reuse, R125, R54 ;  /* 0x0000007d49367223 */ /* 0x040fe20000000036 */
[----:B------:R-:W-:Y:S01]  /*8890*/  FMUL R58, R70, R63 ;  /* 0x0000003f463a7220 */ /* 0x000fe20000400000 */
[C---:B------:R-:W-:Y:S01]  /*88a0*/  FFMA R55, R73.reuse, R130, R55 ;  /* 0x0000008249377223 */ /* 0x040fe20000000037 */
[C---:B------:R-:W-:Y:S01]  /*88b0*/  FFMA R56, R73.reuse, R127, R56 ;  /* 0x0000007f49387223 */ /* 0x040fe20000000038 */
[C---:B------:R-:W-:Y:S01]  /*88c0*/  FFMA R57, R73.reuse, R132, R57 ;  /* 0x0000008449397223 */ /* 0x040fe20000000039 */
[----:B------:R1:W-:Y:S01]  /*88d0*/  STS.128 [R176+0xa010], R16 ;  /* 0x00a01010b0007388 */ /* 0x0003e20000000c00 */
[----:B------:R-:W-:Y:S01]  /*88e0*/  F2FP.SATFINITE.E5M2.F32.PACK_AB_MERGE_C R33, R36, R35, R37 ;  /* 0x000000232421723e */ /* 0x000fe20004806025 */
[C---:B------:R-:W-:Y:S01]  /*88f0*/  FFMA R58, R73.reuse, R129, R58 ;  /* 0x00000081493a7223 */ /* 0x040fe2000000003a */
[----:B------:R-:W-:Y:S01]  /*8900*/  F2FP.SATFINITE.E5M2.F32.PACK_AB_MERGE_C R34, R42, R41, RZ ;  /* 0x000000292a22723e */ /* 0x000fe200048060ff */
[C---:B------:R-:W-:Y:S01]  /*8910*/  FFMA R59, R73.reuse, R72, R59 ;  /* 0x00000048493b7223 */ /* 0x040fe2000000003b */
[----:B------:R-:W-:Y:S01]  /*8920*/  F2FP.SATFINITE.E5M2.F32.PACK_AB_MERGE_C R35, R46, R45, RZ ;  /* 0x0000002d2e23723e */ /* 0x000fe200048060ff */
        /* <DEDUP_REMOVED lines=25> */
[----:B------:R-:W-:Y:S02]  /*8ac0*/  UIADD3 UR4, UP0, UPT, UR62, 0x680, URZ ;  /* 0x000006803e047890 */ /* 0x000fe4000ff1e0ff */
[----:B------:R-:W-:Y:S02]  /*8ad0*/  UIADD3 UR9, UPT, UPT, UR49, 0x40, URZ ;  /* 0x0000004031097890 */ /* 0x000fe4000fffe0ff */
[----:B------:R-:W-:Y:S02]  /*8ae0*/  UIADD3 UR8, UPT, UPT, UR44, 0xa200, URZ ;  /* 0x0000a2002c087890 */ /* 0x000fe4000fffe0ff */
[----:B------:R-:W-:Y:S01]  /*8af0*/  UIADD3.X UR5, UPT, UPT, URZ, UR63, URZ, UP0, !UPT ;  /* 0x0000003fff057290 */ /* 0x000fe200087fe4ff */
[----:B------:R-:W-:Y:S01]  /*8b00*/  UMOV UR10, UR50 ;  /* 0x00000032000a7c82 */ /* 0x000fe20008000000 */
[----:B------:R-:W-:Y:S07]  /*8b10*/  UMOV UR11, UR36 ;  /* 0x00000024000b7c82 */ /* 0x000fee0008000000 */
[----:B------:R2:W-:Y:S01]  /*8b20*/  UTMASTG.3D [UR8], [UR4] ;  /* 0x00000008040073b5 */ /* 0x0005e20008010000 */
[----:B------:R0:W-:Y:S01]  /*8b30*/  UTMACMDFLUSH ;  /* 0x00000000000079b7 */ /* 0x0001e20000000000 */
[----:B--2---:R-:W-:Y:S04]  /*8b40*/  DEPBAR.LE SB0, 0x1 ;  /* 0x000080400000791a */ /* 0x004fe80000000000 */
.L_x_117:
[----:B------:R-:W-:Y:S05]  /*8b50*/  BSYNC.RECONVERGENT B0 ;  /* 0x0000000000007941 */ /* 0x000fea0003800200 */
.L_x_116:
        /* <DEDUP_REMOVED lines=17> */
.L_x_121:
[----:B------:R-:W-:Y:S05]  /*8c70*/  BSYNC B0 ;  /* 0x0000000000007941 */ /* 0x000fea0003800000 */
.L_x_120:
        /* <DEDUP_REMOVED lines=15> */
[----:B------:R-:W-:Y:S02]  /*8d70*/  SEL R0, RZ, 0x1, P0 ;  /* 0x00000001ff007807 */ /* 0x000fe40000000000 */
[----:B------:R-:W-:Y:S02]  /*8d80*/  SEL R166, R166, RZ, P0 ;  /* 0x000000ffa6a67207 */ /* 0x000fe40000000000 */
[----:B------:R-:W-:Y:S01]  /*8d90*/  LOP3.LUT R165, R165, R0, RZ, 0x3c, !PT ;  /* 0x00000000a5a57212 */ /* 0x000fe200078e3cff */
[----:B-----5:R2:W-:Y:S06]  /*8da0*/  SYNCS.ARRIVE.TRANS64.RED.A1T0 RZ, [R2+URZ], RZ ;  /* 0x000000ff02ff79a7 */ /* 0x0205ec00081004ff */
.L_x_119:
[----:B------:R-:W-:Y:S05]  /*8db0*/  BSYNC B1 ;  /* 0x0000000000017941 */ /* 0x000fea0003800000 */
.L_x_118:
[----:B------:R-:W-:Y:S01]  /*8dc0*/  VIADD R0, R71, 0x80 ;  /* 0x0000008047007836 */ /* 0x000fe20000000000 */
[----:B------:R-:W-:Y:S04]  /*8dd0*/  BSSY.RECONVERGENT B6, `(.L_x_123) ;  /* 0x0000015000067945 */ /* 0x000fe80003800200 */
[----:B------:R-:W-:Y:S04]  /*8de0*/  SHF.R.U32.HI R0, RZ, 0x15, R0 ;  /* 0x00000015ff007819 */ /* 0x000fe80000011600 */
[----:B------:R-:W-:Y:S11]  /*8df0*/  LOP3.LUT P0, RZ, R0, 0x3, R159, 0x48, !PT ;  /* 0x0000000300ff7812 */ /* 0x000ff6000780489f */
[----:B------:R-:W-:Y:S02]  /*8e00*/  @!UPT UIADD3 URZ, UPT, UPT, URZ, URZ, URZ ;  /* 0x000000fffffff290 */ /* 0x000fe4000fffe0ff */
[----:B------:R-:W-:Y:S05]  /*8e10*/  @!P0 BRA `(.L_x_124) ;  /* 0x0000000000408947 */ /* 0x000fea0003800000 */
[----:B------:R-:W5:Y:S01]  /*8e20*/  LDCU.64 UR8, c[0x4][0x78] ;  /* 0x01000f00ff0877ac */ /* 0x000f620008000a00 */
[----:B--2---:R-:W-:Y:S01]  /*8e30*/  MOV R3, 0x0 ;  /* 0x0000000000037802 */ /* 0x004fe20000000f00 */
[----:B------:R-:W-:Y:S02]  /*8e40*/  HFMA2 R12, -RZ, RZ, 0, 5.9604644775390625e-08 ;  /* 0x00000001ff0c7431 */ /* 0x000fe400000001ff */
[----:B------:R-:W-:Y:S02]  /*8e50*/  IMAD.MOV.U32 R8, RZ, RZ, 0x192 ;  /* 0x00000192ff087424 */ /* 0x000fe400078e00ff */
[----:B------:R-:W-:Y:S01]  /*8e60*/  IMAD.MOV.U32 R13, RZ, RZ, RZ ;  /* 0x000000ffff0d7224 */ /* 0x000fe200078e00ff */
[----:B------:R-:W2:Y:S01]  /*8e70*/  LDCU.64 UR6, c[0x4][0x80] ;  /* 0x01001000ff0677ac */ /* 0x000ea20008000a00 */
[----:B------:R-:W1:Y:S01]  /*8e80*/  LDC.64 R2, c[0x4][R3] ;  /* 0x0100000003027b82 */ /* 0x000e620000000a00 */
[----:B------:R-:W3:Y:S01]  /*8e90*/  LDCU.64 UR4, c[0x4][0x18] ;  /* 0x01000300ff0477ac */ /* 0x000ee20008000a00 */
[----:B-----5:R-:W-:Y:S01]  /*8ea0*/  MOV R5, UR9 ;  /* 0x0000000900057c02 */ /* 0x020fe20008000f00 */
[----:B------:R-:W-:Y:S01]  /*8eb0*/  IMAD.U32 R4, RZ, RZ, UR8 ;  /* 0x00000008ff047e24 */ /* 0x000fe2000f8e00ff */
[----:B--2---:R-:W-:Y:S01]  /*8ec0*/  MOV R7, UR7 ;  /* 0x0000000700077c02 */ /* 0x004fe20008000f00 */
[----:B------:R-:W-:Y:S01]  /*8ed0*/  IMAD.U32 R6, RZ, RZ, UR6 ;  /* 0x00000006ff067e24 */ /* 0x000fe2000f8e00ff */
[----:B---3--:R-:W-:Y:S01]  /*8ee0*/  MOV R11, UR5 ;  /* 0x00000005000b7c02 */ /* 0x008fe20008000f00 */
[----:B------:R-:W-:Y:S02]  /*8ef0*/  IMAD.U32 R10, RZ, RZ, UR4 ;  /* 0x00000004ff0a7e24 */ /* 0x000fe4000f8e00ff */
[----:B------:R-:W-:Y:S07]  /*8f00*/  LEPC R20, `(.L_x_124) ;  /* 0x000000001014794e */ /* 0x000fee0000000000 */
[----:B-1--4-:R-:W-:Y:S05]  /*8f10*/  CALL.ABS.NOINC R2 ;  /* 0x0000000002007343 */ /* 0x012fea0003c00000 */
.L_x_124:
[----:B------:R-:W-:Y:S05]  /*8f20*/  BSYNC.RECONVERGENT B6 ;  /* 0x0000000000067941 */ /* 0x000fea0003800200 */
.L_x_123:
[----:B--23--:R-:W-:Y:S01]  /*8f30*/  F2FP.F16.E5M2.UNPACK_B R4, R141 ;  /* 0x0000008dff04723e */ /* 0x00cfe200020004ff */
        /* <DEDUP_REMOVED lines=13> */
[----:B----4-:R-:W-:Y:S01]  /*9010*/  F2FP.F16.E5M2.UNPACK_B R117, R151.H1 ;  /* 0x00000097ff75723e */ /* 0x010fe200030004ff */
        /* <DEDUP_REMOVED lines=261> */
[----:B------:R-:W-:Y:S02]  /*a070*/  UIADD3 UR4, UPT, UPT, UR44, 0x8200, URZ ;  /* 0x000082002c047890 */ /* 0x000fe4000fffe0ff */
[----:B------:R-:W-:Y:S01]  /*a080*/  UIADD3 UR9, UPT, UPT, UR49, 0x80, URZ ;  /* 0x0000008031097890 */ /* 0x000fe2000fffe0ff */
[----:B------:R-:W-:Y:S01]  /*a090*/  UMOV UR10, UR50 ;  /* 0x00000032000a7c82 */ /* 0x000fe20008000000 */
[----:B------:R-:W-:Y:S02]  /*a0a0*/  UMOV UR11, UR36 ;  /* 0x00000024000b7c82 */ /* 0x000fe40008000000 */
        /* <DEDUP_REMOVED lines=8> */
.L_x_126:
[----:B------:R-:W-:Y:S05]  /*a130*/  BSYNC.RECONVERGENT B0 ;  /* 0x0000000000007941 */ /* 0x000fea0003800200 */
.L_x_125:
        /* <DEDUP_REMOVED lines=17> */
.L_x_130:
[----:B------:R-:W-:Y:S05]  /*a250*/  BSYNC B0 ;  /* 0x0000000000007941 */ /* 0x000fea0003800000 */
.L_x_129:
        /* <DEDUP_REMOVED lines=19> */
.L_x_128:
[----:B------:R-:W-:Y:S05]  /*a390*/  BSYNC B1 ;  /* 0x0000000000017941 */ /* 0x000fea0003800000 */
.L_x_127:
[----:B------:R-:W-:Y:S05]  /*a3a0*/  VIADD R0, R71, 0xc0 ;  /* 0x000000c047007836 */ /* 0x000fea0000000000 */
        /* <DEDUP_REMOVED lines=20> */
.L_x_132:
[----:B------:R-:W-:Y:S01]  /*a4f0*/  ISETP.NE.AND P0, PT, R174, RZ, PT ;  /* 0x000000ffae00720c */ /* 0x000fe20003f05270 */
[----:B------:R-:W-:Y:S05]  /*a500*/  WARPSYNC.ALL ;  /* 0x0000000000007948 */ /* 0x000fea0003800000 */
[----:B------:R-:W-:Y:S01]  /*a510*/  R2UR UR4, R71 ;  /* 0x00000000470472ca */ /* 0x000fe200000e0000 */
[----:B------:R-:W5:Y:S01]  /*a520*/  S2UR UR6, SR_CgaCtaId ;  /* 0x00000000000679c3 */ /* 0x000f620000008800 */
[----:B---3--:R-:W-:Y:S01]  /*a530*/  F2FP.F16.E5M2.UNPACK_B R11, R141 ;  /* 0x0000008dff0b723e */ /* 0x008fe200020004ff */
[----:B------:R-:W-:Y:S01]  /*a540*/  BSSY.RECONVERGENT B0, `(.L_x_133) ;  /* 0x000011c000007945 */ /* 0x000fe20003800200 */
[----:B------:R-:W-:Y:S02]  /*a550*/  F2FP.F16.E5M2.UNPACK_B R10, R142 ;  /* 0x0000008eff0a723e */ /* 0x000fe400020004ff */
[----:B------:R-:W-:Y:S01]  /*a560*/  F2FP.F16.E5M2.UNPACK_B R9, R143 ;  /* 0x0000008fff09723e */ /* 0x000fe200020004ff */
[--C-:B------:R-:W-:Y:S01]  /*a570*/  HADD2.F32 R74, -RZ, R11.reuse.H0_H0 ;  /* 0x2000000bff4a7230 */ /* 0x100fe20000004100 */
[----:B----4-:R-:W-:Y:S01]  /*a580*/  F2FP.F16.E5M2.UNPACK_B R8, R144 ;  /* 0x00000090ff08723e */ /* 0x010fe200020004ff */
[----:B------:R-:W-:Y:S01]  /*a590*/  HADD2.F32 R76, -RZ, R11.H1_H1 ;  /* 0x3000000bff4c7230 */ /* 0x000fe20000004100 */
[----:B------:R-:W-:Y:S01]  /*a5a0*/  F2FP.F16.E5M2.UNPACK_B R7, R145 ;  /* 0x00000091ff07723e */ /* 0x000fe200020004ff */
[--C-:B------:R-:W-:Y:S01]  /*a5b0*/  HADD2.F32 R77, -RZ, R10.reuse.H0_H0 ;  /* 0x2000000aff4d7230 */ /* 0x100fe20000004100 */
[----:B------:R-:W-:Y:S01]  /*a5c0*/  F2FP.F16.E5M2.UNPACK_B R6, R146 ;  /* 0x00000092ff06723e */ /* 0x000fe200020004ff */
[----:B------:R-:W-:Y:S01]  /*a5d0*/  HADD2.F32 R80, -RZ, R10.H1_H1 ;  /* 0x3000000aff507230 */ /* 0x000fe20000004100 */
[----:B------:R-:W-:Y:S01]  /*a5e0*/  F2FP.F16.E5M2.UNPACK_B R5, R147 ;  /* 0x00000093ff05723e */ /* 0x000fe200020004ff */
[--C-:B------:R-:W-:Y:S01]  /*a5f0*/  HADD2.F32 R81, -RZ, R9.reuse.H0_H0 ;  /* 0x20000009ff517230 */ /* 0x100fe20000004100 */
[----:B-1----:R-:W-:Y:S01]  /*a600*/  F2FP.F16.E5M2.UNPACK_B R4, R148 ;  /* 0x00000094ff04723e */ /* 0x002fe200020004ff */
[----:B------:R-:W-:Y:S01]  /*a610*/  HADD2.F32 R84, -RZ, R9.H1_H1 ;  /* 0x30000009ff547230 */ /* 0x000fe20000004100 */
[-C--:B--2---:R-:W-:Y:S01]  /*a620*/  F2FP.F16.E5M2.UNPACK_B R2, R140.reuse ;  /* 0x0000008cff02723e */ /* 0x084fe200020004ff */
[--C-:B------:R-:W-:Y:S01]  /*a630*/  HADD2.F32 R85, -RZ, R8.reuse.H0_H0 ;  /* 0x20000008ff557230 */ /* 0x100fe20000004100 */
[----:B------:R-:W-:Y:S01]  /*a640*/  F2FP.F16.E5M2.UNPACK_B R140, R140.H1 ;  /* 0x0000008cff8c723e */ /* 0x000fe200030004ff */
[----:B------:R-:W-:Y:S01]  /*a650*/  HADD2.F32 R87, -RZ, R8.H1_H1 ;  /* 0x30000008ff577230 */ /* 0x000fe20000004100 */
[----:B------:R-:W-:Y:S01]  /*a660*/  F2FP.F16.E5M2.UNPACK_B R141, R141.H1 ;  /* 0x0000008dff8d723e */ /* 0x000fe200030004ff */
[--C-:B------:R-:W-:Y:S01]  /*a670*/  HADD2.F32 R90, -RZ, R7.reuse.H0_H0 ;  /* 0x20000007ff5a7230 */ /* 0x100fe20000004100 */
[----:B------:R-:W-:Y:S01]  /*a680*/  F2FP.F16.E5M2.UNPACK_B R142, R142.H1 ;  /* 0x0000008eff8e723e */ /* 0x000fe200030004ff */
[----:B------:R-:W-:Y:S01]  /*a690*/  HADD2.F32 R91, -RZ, R7.H1_H1 ;  /* 0x30000007ff5b7230 */ /* 0x000fe20000004100 */
[----:B------:R-:W-:Y:S01]  /*a6a0*/  F2FP.F16.E5M2.UNPACK_B R143, R143.H1 ;  /* 0x0000008fff8f723e */ /* 0x000fe200030004ff */
[--C-:B------:R-:W-:Y:S01]  /*a6b0*/  HADD2.F32 R94, -RZ, R6.reuse.H0_H0 ;  /* 0x20000006ff5e7230 */ /* 0x100fe20000004100 */
[----:B------:R-:W-:Y:S01]  /*a6c0*/  R2UR UR5, R177 ;  /* 0x00000000b10572ca */ /* 0x000fe200000e0000 */
[----:B------:R-:W-:Y:S01]  /*a6d0*/  HADD2.F32 R95, -RZ, R6.H1_H1 ;  /* 0x30000006ff5f7230 */ /* 0x000fe20000004100 */
[----:B------:R-:W-:Y:S01]  /*a6e0*/  F2FP.F16.E5M2.UNPACK_B R107, R149 ;  /* 0x00000095ff6b723e */ /* 0x000fe200020004ff */
[--C-:B------:R-:W-:Y:S01]  /*a6f0*/  HADD2.F32 R98, -RZ, R5.reuse.H0_H0 ;  /* 0x20000005ff627230 */ /* 0x100fe20000004100 */
[----:B------:R-:W-:Y:S01]  /*a700*/  F2FP.F16.E5M2.UNPACK_B R111, R150 ;  /* 0x00000096ff6f723e */ /* 0x000fe200020004ff */
[----:B------:R-:W-:Y:S01]  /*a710*/  HADD2.F32 R99, -RZ, R5.H1_H1 ;  /* 0x30000005ff637230 */ /* 0x000fe20000004100 */
[----:B------:R-:W-:Y:S01]  /*a720*/  F2FP.F16.E5M2.UNPACK_B R115, R151 ;  /* 0x00000097ff73723e */ /* 0x000fe200020004ff */
[--C-:B------:R-:W-:Y:S01]  /*a730*/  HADD2.F32 R102, -RZ, R4.reuse.H0_H0 ;  /* 0x20000004ff667230 */ /* 0x100fe20000004100 */
[----:B------:R-:W-:Y:S01]  /*a740*/  F2FP.F16.E5M2.UNPACK_B R119, R152 ;  /* 0x00000098ff77723e */ /* 0x000fe200020004ff */
[----:B------:R-:W-:Y:S01]  /*a750*/  HADD2.F32 R103, -RZ, R4.H1_H1 ;  /* 0x30000004ff677230 */ /* 0x000fe20000004100 */
[----:B------:R-:W-:Y:S01]  /*a760*/  F2FP.F16.E5M2.UNPACK_B R123, R153 ;  /* 0x00000099ff7b723e */ /* 0x000fe200020004ff */
[----:B------:R-:W1:Y:S01]  /*a770*/  LDTM.x64 R4, tmem[UR4+0xc0] ;  /* 0x0000c004000479ee */ /* 0x000e620008340000 */
[--C-:B------:R-:W-:Y:S01]  /*a780*/  HADD2.F32 R0, -RZ, R2.reuse.H0_H0 ;  /* 0x20000002ff007230 */ /* 0x100fe20000004100 */
[----:B------:R-:W-:Y:S01]  /*a790*/  NOP ;  /* 0x0000000000007918 */ /* 0x000fe20000000000 */
[----:B------:R-:W-:Y:S01]  /*a7a0*/  UIADD3 UR4, UPT, UPT, UR5, 0xf0, URZ ;  /* 0x000000f005047890 */ /* 0x000fe2000fffe0ff */
[----:B------:R-:W-:Y:S01]  /*a7b0*/  HADD2.F32 R2, -RZ, R2.H1_H1 ;  /* 0x30000002ff027230 */ /* 0x000fe20000004100 */
[----:B------:R-:W-:Y:S01]  /*a7c0*/  F2FP.F16.E5M2.UNPACK_B R127, R154 ;  /* 0x0000009aff7f723e */ /* 0x000fe200020004ff */
[----:B------:R-:W-:Y:S01]  /*a7d0*/  HADD2.F32 R78, -RZ, R141.H1_H1 ;  /* 0x3000008dff4e7230 */ /* 0x000fe20000004100 */
[----:B------:R-:W-:Y:S01]  /*a7e0*/  F2FP.F16.E5M2.UNPACK_B R130, R155 ;  /* 0x0000009bff82723e */ /* 0x000fe200020004ff */
        /* <DEDUP_REMOVED lines=16> */
[----:B-----5:R-:W-:Y:S01]  /*a8f0*/  UPRMT UR4, UR6, 0x654, UR4 ;  /* 0x0000065406047896 */ /* 0x020fe20008000004 */
[C---:B-1----:R-:W-:Y:S01]  /*a900*/  FMUL R4, R70.reuse, R4 ;  /* 0x0000000446047220 */ /* 0x042fe20000400000 */
[C---:B------:R-:W-:Y:S01]  /*a910*/  FMUL R5, R70.reuse, R5 ;  /* 0x0000000546057220 */ /* 0x040fe20000400000 */
[--C-:B------:R-:W-:Y:S02]  /*a920*/  HADD2.F32 R3, -RZ, R140.reuse.H0_H0 ;  /* 0x2000008cff037230 */ /* 0x100fe40000004100 */
[C---:B------:R-:W-:Y:S01]  /*a930*/  FMUL R8, R70.reuse, R8 ;  /* 0x0000000846087220 */ /* 0x040fe20000400000 */
[C---:B------:R-:W-:Y:S01]  /*a940*/  FFMA R4, R73.reuse, R0, R4 ;  /* 0x0000000049047223 */ /* 0x040fe20000000004 */
[C---:B------:R-:W-:Y:S01]  /*a950*/  FFMA R5, R73.reuse, R2, R5 ;  /* 0x0000000249057223 */ /* 0x040fe20000000005 */
[C---:B------:R-:W-:Y:S01]  /*a960*/  FMUL R9, R70.reuse, R9 ;  /* 0x0000000946097220 */ /* 0x040fe20000400000 */
[C---:B------:R-:W-:Y:S01]  /*a970*/  FMUL R12, R70.reuse, R12 ;  /* 0x0000000c460c7220 */ /* 0x040fe20000400000 */
[----:B------:R-:W-:Y:S01]  /*a980*/  SYNCS.ARRIVE.TRANS64.RED.A1T0 RZ, [UR4], RZ ;  /* 0x000000ffffff79a7 */ /* 0x000fe20008100404 */
[C---:B------:R-:W-:Y:S01]  /*a990*/  FMUL R13, R70.reuse, R13 ;  /* 0x0000000d460d7220 */ /* 0x040fe20000400000 */
[C---:B------:R-:W-:Y:S01]  /*a9a0*/  FMUL R16, R70.reuse, R16 ;  /* 0x0000001046107220 */ /* 0x040fe20000400000 */
[C---:B------:R-:W-:Y:S01]  /*a9b0*/  FMUL R17, R70.reuse, R17 ;  /* 0x0000001146117220 */ /* 0x040fe20000400000 */
[C---:B------:R-:W-:Y:S01]  /*a9c0*/  FMUL R0, R70.reuse, R20 ;  /* 0x0000001446007220 */ /* 0x040fe20000400000 */
[C---:B------:R-:W-:Y:S01]  /*a9d0*/  FMUL R2, R70.reuse, R21 ;  /* 0x0000001546027220 */ /* 0x040fe20000400000 */
[C---:B------:R-:W-:Y:S01]  /*a9e0*/  FMUL R21, R70.reuse, R28 ;  /* 0x0000001c46157220 */ /* 0x040fe20000400000 */
[----:B------:R-:W-:Y:S02]  /*a9f0*/  HADD2.F32 R122, -RZ, R123.H0_H0 ;  /* 0x2000007bff7a7230 */ /* 0x000fe40000004100 */
[C---:B------:R-:W-:Y:S01]  /*aa00*/  FMUL R6, R70.reuse, R6 ;  /* 0x0000000646067220 */ /* 0x040fe20000400000 */
[----:B------:R-:W-:Y:S02]  /*aa10*/  HADD2.F32 R72, -RZ, R140.H1_H1 ;  /* 0x3000008cff487230 */ /* 0x000fe40000004100 */
[C---:B------:R-:W-:Y:S01]  /*aa20*/  FMUL R7, R70.reuse, R7 ;  /* 0x0000000746077220 */ /* 0x040fe20000400000 */
[----:B------:R-:W-:Y:S02]  /*aa30*/  HADD2.F32 R75, -RZ, R141.H0_H0 ;  /* 0x2000008dff4b7230 */ /* 0x000fe40000004100 */
[C---:B------:R-:W-:Y:S01]  /*aa40*/  FFMA R6, R73.reuse, R3, R6 ;  /* 0x0000000349067223 */ /* 0x040fe20000000006 */
[----:B------:R-:W-:Y:S02]  /*aa50*/  HADD2.F32 R123, -RZ, R123.H1_H1 ;  /* 0x3000007bff7b7230 */ /* 0x000fe40000004100 */
[C---:B------:R-:W-:Y:S01]  /*aa60*/  FFMA R7, R73.reuse, R72, R7 ;  /* 0x0000004849077223 */ /* 0x040fe20000000007 */
[C---:B------:R-:W-:Y:S01]  /*aa70*/  FFMA R8, R73.reuse, R74, R8 ;  /* 0x0000004a49087223 */ /* 0x040fe20000000008 */
[----:B------:R-:W-:Y:S01]  /*aa80*/  FFMA R9, R73, R76, R9 ;  /* 0x0000004c49097223 */ /* 0x000fe20000000009 */
[--C-:B------:R-:W-:Y:S02]  /*aa90*/  HADD2.F32 R126, -RZ, R127.reuse.H0_H0 ;  /* 0x2000007fff7e7230 */ /* 0x100fe40000004100 */
[C---:B------:R-:W-:Y:S01]  /*aaa0*/  FMUL R10, R70.reuse, R10 ;  /* 0x0000000a460a7220 */ /* 0x040fe20000400000 */
[----:B------:R-:W-:Y:S01]  /*aab0*/  F2FP.SATFINITE.E5M2.F32.PACK_AB_MERGE_C R76, R7, R6, RZ ;  /* 0x00000006074c723e */ /* 0x000fe200048060ff */
[C---:B------:R-:W-:Y:S01]  /*aac0*/  FMUL R7, R70.reuse, R24 ;  /* 0x0000001846077220 */ /* 0x040fe20000400000 */
[----:B------:R-:W-:Y:S02]  /*aad0*/  HADD2.F32 R127, -RZ, R127.H1_H1 ;  /* 0x3000007fff7f7230 */ /* 0x000fe40000004100 */
[C---:B------:R-:W-:Y:S01]  /*aae0*/  FFMA R10, R73.reuse, R75, R10 ;  /* 0x0000004b490a7223 */ /* 0x040fe2000000000a */
[----:B------:R-:W-:Y:S02]  /*aaf0*/  HADD2.F32 R72, -RZ, R130.H0_H0 ;  /* 0x20000082ff487230 */ /* 0x000fe40000004100 */
[C---:B------:R-:W-:Y:S01]  /*ab00*/  FMUL R11, R70.reuse, R11 ;  /* 0x0000000b460b7220 */ /* 0x040fe20000400000 */
[--C-:B------:R-:W-:Y:S02]  /*ab10*/  HADD2.F32 R79, -RZ, R142.reuse.H0_H0 ;  /* 0x2000008eff4f7230 */ /* 0x100fe40000004100 */
[C---:B------:R-:W-:Y:S01]  /*ab20*/  FMUL R14, R70.reuse, R14 ;  /* 0x0000000e460e7220 */ /* 0x040fe20000400000 */
[----:B------:R-:W-:Y:S02]  /*ab30*/  HADD2.F32 R82, -RZ, R142.H1_H1 ;  /* 0x3000008eff527230 */ /* 0x000fe40000004100 */
[C---:B------:R-:W-:Y:S01]  /*ab40*/  FFMA R11, R73.reuse, R78, R11 ;  /* 0x0000004e490b7223 */ /* 0x040fe2000000000b */
[C---:B------:R-:W-:Y:S01]  /*ab50*/  FFMA R12, R73.reuse, R77, R12 ;  /* 0x0000004d490c7223 */ /* 0x040fe2000000000c */
[C---:B------:R-:W-:Y:S01]  /*ab60*/  FFMA R13, R73.reuse, R80, R13 ;  /* 0x00000050490d7223 */ /* 0x040fe2000000000d */
[----:B------:R-:W-:Y:S01]  /*ab70*/  FFMA R14, R73, R79, R14 ;  /* 0x0000004f490e7223 */ /* 0x000fe2000000000e */
[----:B------:R-:W-:Y:S01]  /*ab80*/  HADD2.F32 R75, -RZ, R130.H1_H1 ;  /* 0x30000082ff4b7230 */ /* 0x000fe20000004100 */
[----:B------:R-:W-:Y:S01]  /*ab90*/  F2FP.SATFINITE.E5M2.F32.PACK_AB_MERGE_C R78, R11, R10, RZ ;  /* 0x0000000a0b4e723e */ /* 0x000fe200048060ff */
[C---:B------:R-:W-:Y:S01]  /*aba0*/  FMUL R10, R70.reuse, R25 ;  /* 0x00000019460a7220 */ /* 0x040fe20000400000 */
[C---:B------:R-:W-:Y:S01]  /*abb0*/  FMUL R25, R70.reuse, R32 ;  /* 0x0000002046197220 */ /* 0x040fe20000400000 */
        /* <DEDUP_REMOVED lines=8> */
[C---:B------:R-:W-:Y:S01]  /*ac40*/  FMUL R19, R70.reuse, R19 ;  /* 0x0000001346137220 */ /* 0x040fe20000400000 */
[--C-:B------:R-:W-:Y:S01]  /*ac50*/  HADD2.F32 R88, -RZ, R144.reuse.H0_H0 ;  /* 0x20000090ff587230 */ /* 0x100fe20000004100 */
[----:B------:R-:W-:Y:S01]  /*ac60*/  F2FP.SATFINITE.E5M2.F32.PACK_AB_MERGE_C R14, R15, R14, RZ ;  /* 0x0000000e0f0e723e */ /* 0x000fe200048060ff */
[----:B------:R-:W-:Y:S02]  /*ac70*/  HADD2.F32 R89, -RZ, R144.H1_H1 ;  /* 0x30000090ff597230 */ /* 0x000fe40000004100 */
[C---:B------:R-:W-:Y:S01]  /*ac80*/  FFMA R19, R73.reuse, R86, R19 ;  /* 0x0000005649137223 */ /* 0x040fe20000000013 */
[C---:B------:R-:W-:Y:S01]  /*ac90*/  FFMA R0, R73.reuse, R85, R0 ;  /* 0x0000005549007223 */ /* 0x040fe20000000000 */
[----:B------:R-:W-:Y:S01]  /*aca0*/  FFMA R2, R73, R87, R2 ;  /* 0x0000005749027223 */ /* 0x000fe20000000002 */
[C---:B------:R-:W-:Y:S01]  /*acb0*/  FMUL R3, R70.reuse, R22 ;  /* 0x0000001646037220 */ /* 0x040fe20000400000 */
[C---:B------:R-:W-:Y:S01]  /*acc0*/  FMUL R22, R70.reuse, R29 ;  /* 0x0000001d46167220 */ /* 0x040fe20000400000 */
[----:B------:R-:W-:Y:S01]  /*acd0*/  F2FP.SATFINITE.E5M2.F32.PACK_AB_MERGE_C R18, R19, R18, RZ ;  /* 0x000000121312723e */ /* 0x000fe200048060ff */
[C---:B------:R-:W-:Y:S01]  /*ace0*/  FMUL R29, R70.reuse, R36 ;  /* 0x00000024461d7220 */ /* 0x040fe20000400000 */
[C---:B------:R-:W-:Y:S01]  /*acf0*/  FFMA R3, R73.reuse, R88, R3 ;  /* 0x0000005849037223 */ /* 0x040fe20000000003 */
[C---:B------:R-:W-:Y:S01]  /*ad00*/  FMUL R6, R70.reuse, R23 ;  /* 0x0000001746067220 */ /* 0x040fe20000400000 */
[--C-:B------:R-:W-:Y:S02]  /*ad10*/  HADD2.F32 R92, -RZ, R145.reuse.H0_H0 ;  /* 0x20000091ff5c7230 */ /* 0x100fe40000004100 */
[C---:B------:R-:W-:Y:S01]  /*ad20*/  FMUL R11, R70.reuse, R26 ;  /* 0x0000001a460b7220 */ /* 0x040fe20000400000 */
[----:B------:R-:W-:Y:S02]  /*ad30*/  HADD2.F32 R93, -RZ, R145.H1_H1 ;  /* 0x30000091ff5d7230 */ /* 0x000fe40000004100 */
[C---:B------:R-:W-:Y:S01]  /*ad40*/  FFMA R6, R73.reuse, R89, R6 ;  /* 0x0000005949067223 */ /* 0x040fe20000000006 */
[C---:B------:R-:W-:Y:S01]  /*ad50*/  FFMA R7, R73.reuse, R90, R7 ;  /* 0x0000005a49077223 */ /* 0x040fe20000000007 */
[C---:B------:R-:W-:Y:S01]  /*ad60*/  FFMA R10, R73.reuse, R91, R10 ;  /* 0x0000005b490a7223 */ /* 0x040fe2000000000a */
[C---:B------:R-:W-:Y:S01]  /*ad70*/  FFMA R11, R73.reuse, R92, R11 ;  /* 0x0000005c490b7223 */ /* 0x040fe2000000000b */
[----:B------:R-:W-:Y:S01]  /*ad80*/  FMUL R26, R70, R33 ;  /* 0x00000021461a7220 */ /* 0x000fe20000400000 */
[----:B------:R-:W-:Y:S01]  /*ad90*/  F2FP.SATFINITE.E5M2.F32.PACK_AB_MERGE_C R3, R6, R3, RZ ;  /* 0x000000030603723e */ /* 0x000fe200048060ff */
        /* <DEDUP_REMOVED lines=9> */
[C---:B------:R-:W-:Y:S01]  /*ae30*/  FMUL R30, R70.reuse, R37 ;  /* 0x00000025461e7220 */ /* 0x040fe20000400000 */
[C---:B------:R-:W-:Y:S01]  /*ae40*/  FMUL R37, R70.reuse, R44 ;  /* 0x0000002c46257220 */ /* 0x040fe20000400000 */
[C---:B------:R-:W-:Y:S01]  /*ae50*/  FMUL R24, R70.reuse, R31 ;  /* 0x0000001f46187220 */ /* 0x040fe20000400000 */
[--C-:B------:R-:W-:Y:S02]  /*ae60*/  HADD2.F32 R100, -RZ, R147.reuse.H0_H0 ;  /* 0x20000093ff647230 */ /* 0x100fe40000004100 */
[----:B------:R-:W-:Y:S01]  /*ae70*/  FMUL R27, R70, R34 ;  /* 0x00000022461b7220 */ /* 0x000fe20000400000 */
[----:B------:R-:W-:Y:S02]  /*ae80*/  HADD2.F32 R101, -RZ, R147.H1_H1 ;  /* 0x30000093ff657230 */ /* 0x000fe40000004100 */
[C---:B------:R-:W-:Y:S01]  /*ae90*/  FFMA R24, R73.reuse, R97, R24 ;  /* 0x0000006149187223 */ /* 0x040fe20000000018 */
[C---:B------:R-:W-:Y:S01]  /*aea0*/  FFMA R25, R73.reuse, R98, R25 ;  /* 0x0000006249197223 */ /* 0x040fe20000000019 */
[C---:B------:R-:W-:Y:S01]  /*aeb0*/  FFMA R26, R73.reuse, R99, R26 ;  /* 0x00000063491a7223 */ /* 0x040fe2000000001a */
[----:B------:R-:W-:Y:S01]  /*aec0*/  F2FP.F16.E5M2.UNPACK_B R152, R152.H1 ;  /* 0x00000098ff98723e */ /* 0x000fe200030004ff */
[C---:B------:R-:W-:Y:S01]  /*aed0*/  FFMA R27, R73.reuse, R100, R27 ;  /* 0x00000064491b7223 */ /* 0x040fe2000000001b */
[----:B------:R-:W-:Y:S01]  /*aee0*/  F2FP.SATFINITE.E5M2.F32.PACK_AB_MERGE_C R6, R24, R23, RZ ;  /* 0x000000171806723e */ /* 0x000fe200048060ff */
[C---:B------:R-:W-:Y:S01]  /*aef0*/  FMUL R34, R70.reuse, R41 ;  /* 0x0000002946227220 */ /* 0x040fe20000400000 */
[C---:B------:R-:W-:Y:S01]  /*af00*/  FMUL R41, R70.reuse, R48 ;  /* 0x0000003046297220 */ /* 0x040fe20000400000 */
[----:B------:R-:W-:Y:S01]  /*af10*/  FMUL R28, R70, R35 ;  /* 0x00000023461c7220 */ /* 0x000fe20000400000 */
[----:B------:R-:W-:Y:S01]  /*af20*/  F2FP.F16.E5M2.UNPACK_B R153, R153.H1 ;  /* 0x00000099ff99723e */ /* 0x000fe200030004ff */
[--C-:B------:R-:W-:Y:S01]  /*af30*/  HADD2.F32 R104, -RZ, R148.reuse.H0_H0 ;  /* 0x20000094ff687230 */ /* 0x100fe20000004100 */
[----:B------:R-:W-:Y:S01]  /*af40*/  F2FP.SATFINITE.E5M2.F32.PACK_AB_MERGE_C R6, R22, R21, R6 ;  /* 0x000000151606723e */ /* 0x000fe20004806006 */
[C---:B------:R-:W-:Y:S01]  /*af50*/  FFMA R28, R73.reuse, R101, R28 ;  /* 0x00000065491c7223 */ /* 0x040fe2000000001c */
[C---:B------:R-:W-:Y:S01]  /*af60*/  FFMA R29, R73.reuse, R102, R29 ;  /* 0x00000066491d7223 */ /* 0x040fe2000000001d */
[C---:B------:R-:W-:Y:S01]  /*af70*/  FFMA R30, R73.reuse, R103, R30 ;  /* 0x00000067491e7223 */ /* 0x040fe2000000001e */
[----:B------:R-:W-:Y:S02]  /*af80*/  HADD2.F32 R105, -RZ, R148.H1_H1 ;  /* 0x30000094ff697230 */ /* 0x000fe40000004100 */
[C---:B------:R-:W-:Y:S01]  /*af90*/  FMUL R31, R70.reuse, R38 ;  /* 0x00000026461f7220 */ /* 0x040fe20000400000 */
[----:B------:R-:W-:Y:S01]  /*afa0*/  F2FP.F16.E5M2.UNPACK_B R154, R154.H1 ;  /* 0x0000009aff9a723e */ /* 0x000fe200030004ff */
[C---:B------:R-:W-:Y:S01]  /*afb0*/  FMUL R38, R70.reuse, R45 ;  /* 0x0000002d46267220 */ /* 0x040fe20000400000 */
[C---:B------:R-:W-:Y:S01]  /*afc0*/  FMUL R45, R70.reuse, R52 ;  /* 0x00000034462d7220 */ /* 0x040fe20000400000 */
[----:B------:R-:W-:Y:S01]  /*afd0*/  F2FP.F16.E5M2.UNPACK_B R155, R155.H1 ;  /* 0x0000009bff9b723e */ /* 0x000fe200030004ff */
[----:B------:R-:W-:Y:S01]  /*afe0*/  FFMA R31, R73, R104, R31 ;  /* 0x00000068491f7223 */ /* 0x000fe2000000001f */
[----:B------:R-:W-:Y:S01]  /*aff0*/  FMUL R52, R70, R59 ;  /* 0x0000003b46347220 */ /* 0x000fe20000400000 */
[----:B------:R-:W-:Y:S01]  /*b000*/  IADD3 R68, PT, PT, R68, 0x1, RZ ;  /* 0x0000000144447810 */ /* 0x000fe20007ffe0ff */
[C---:B------:R-:W-:Y:S01]  /*b010*/  FMUL R59, R70.reuse, R66 ;  /* 0x00000042463b7220 */ /* 0x040fe20000400000 */
[----:B------:R-:W-:Y:S01]  /*b020*/  F2FP.SATFINITE.E5M2.F32.PACK_AB_MERGE_C R66, R13, R12, R14 ;  /* 0x0000000c0d42723e */ /* 0x000fe2000480600e */
[C---:B------:R-:W-:Y:S01]  /*b030*/  FMUL R32, R70.reuse, R39 ;  /* 0x0000002746207220 */ /* 0x040fe20000400000 */
[--C-:B------:R-:W-:Y:S02]  /*b040*/  HADD2.F32 R108, -RZ, R149.reuse.H0_H0 ;  /* 0x20000095ff6c7230 */ /* 0x100fe40000004100 */
[C---:B------:R-:W-:Y:S01]  /*b050*/  FMUL R35, R70.reuse, R42 ;  /* 0x0000002a46237220 */ /* 0x040fe20000400000 */
[----:B------:R-:W-:Y:S02]  /*b060*/  HADD2.F32 R109, -RZ, R149.H1_H1 ;  /* 0x30000095ff6d7230 */ /* 0x000fe40000004100 */
[C---:B------:R-:W-:Y:S01]  /*b070*/  FFMA R32, R73.reuse, R105, R32 ;  /* 0x0000006949207223 */ /* 0x040fe20000000020 */
[----:B------:R-:W-:Y:S01]  /*b080*/  FMUL R36, R70, R43 ;  /* 0x0000002b46247220 */ /* 0x000fe20000400000 */
[C---:B------:R-:W-:Y:S01]  /*b090*/  FFMA R33, R73.reuse, R106, R33 ;  /* 0x0000006a49217223 */ /* 0x040fe20000000021 */
[C---:B------:R-:W-:Y:S01]  /*b0a0*/  FFMA R34, R73.reuse, R107, R34 ;  /* 0x0000006b49227223 */ /* 0x040fe20000000022 */
[--C-:B------:R-:W-:Y:S01]  /*b0b0*/  HADD2.F32 R112, -RZ, R150.reuse.H0_H0 ;  /* 0x20000096ff707230 */ /* 0x100fe20000004100 */
[----:B------:R-:W-:Y:S01]  /*b0c0*/  F2FP.SATFINITE.E5M2.F32.PACK_AB_MERGE_C R32, R32, R31, RZ ;  /* 0x0000001f2020723e */ /* 0x000fe200048060ff */
[C---:B------:R-:W-:Y:S01]  /*b0d0*/  FFMA R35, R73.reuse, R108, R35 ;  /* 0x0000006c49237223 */ /* 0x040fe20000000023 */
[----:B------:R-:W-:Y:S02]  /*b0e0*/  HADD2.F32 R113, -RZ, R150.H1_H1 ;  /* 0x30000096ff717230 */ /* 0x000fe40000004100 */
[----:B------:R-:W-:Y:S01]  /*b0f0*/  FMUL R39, R70, R46 ;  /* 0x0000002e46277220 */ /* 0x000fe20000400000 */
[----:B------:R-:W-:Y:S01]  /*b100*/  F2FP.SATFINITE.E5M2.F32.PACK_AB_MERGE_C R32, R30, R29, R32 ;  /* 0x0000001d1e20723e */ /* 0x000fe20004806020 */
[C---:B------:R-:W-:Y:S01]  /*b110*/  FFMA R36, R73.reuse, R109, R36 ;  /* 0x0000006d49247223 */ /* 0x040fe20000000024 */
[C---:B------:R-:W-:Y:S01]  /*b120*/  FMUL R40, R70.reuse, R47 ;  /* 0x0000002f46287220 */ /* 0x040fe20000400000 */
[C---:B------:R-:W-:Y:S01]  /*b130*/  FFMA R37, R73.reuse, R110, R37 ;  /* 0x0000006e49257223 */ /* 0x040fe20000000025 */
[C---:B------:R-:W-:Y:S01]  /*b140*/  FFMA R38, R73.reuse, R111, R38 ;  /* 0x0000006f49267223 */ /* 0x040fe20000000026 */
[C---:B------:R-:W-:Y:S01]  /*b150*/  FMUL R42, R70.reuse, R49 ;  /* 0x00000031462a7220 */ /* 0x040fe20000400000 */
        /* <DEDUP_REMOVED lines=8> */
[C---:B------:R-:W-:Y:S01]  /*b1e0*/  FMUL R57, R70.reuse, R64 ;  /* 0x0000004046397220 */ /* 0x040fe20000400000 */
[----:B------:R-:W-:Y:S01]  /*b1f0*/  FFMA R42, R73, R115, R42 ;  /* 0x00000073492a7223 */ /* 0x000fe2000000002a */
[C---:B------:R-:W-:Y:S01]  /*b200*/  FMUL R46, R70.reuse, R53 ;  /* 0x00000035462e7220 */ /* 0x040fe20000400000 */
[--C-:B------:R-:W-:Y:S01]  /*b210*/  HADD2.F32 R120, -RZ, R152.reuse.H0_H0 ;  /* 0x20000098ff787230 */ /* 0x100fe20000004100 */
[----:B------:R-:W-:Y:S01]  /*b220*/  F2FP.SATFINITE.E5M2.F32.PACK_AB_MERGE_C R64, R5, R4, R76 ;  /* 0x000000040540723e */ /* 0x000fe2000480604c */
[C---:B------:R-:W-:Y:S01]  /*b230*/  FMUL R51, R70.reuse, R58 ;  /* 0x0000003a46337220 */ /* 0x040fe20000400000 */
[C---:B------:R-:W-:Y:S01]  /*b240*/  FMUL R53, R70.reuse, R60 ;  /* 0x0000003c46357220 */ /* 0x040fe20000400000 */
[C---:B------:R-:W-:Y:S01]  /*b250*/  FFMA R43, R73.reuse, R116, R43 ;  /* 0x00000074492b7223 */ /* 0x040fe2000000002b */
[----:B------:R-:W-:Y:S02]  /*b260*/  HADD2.F32 R121, -RZ, R152.H1_H1 ;  /* 0x30000098ff797230 */ /* 0x000fe40000004100 */
[C---:B------:R-:W-:Y:S01]  /*b270*/  FMUL R47, R70.reuse, R54 ;  /* 0x00000036462f7220 */ /* 0x040fe20000400000 */
[C---:B------:R-:W-:Y:S01]  /*b280*/  FMUL R58, R70.reuse, R65 ;  /* 0x00000041463a7220 */ /* 0x040fe20000400000 */
[----:B------:R-:W-:Y:S01]  /*b290*/  FMUL R60, R70, R67 ;  /* 0x00000043463c7220 */ /* 0x000fe20000400000 */
[----:B------:R-:W-:Y:S01]  /*b2a0*/  F2FP.SATFINITE.E5M2.F32.PACK_AB_MERGE_C R5, R20, R11, RZ ;  /* 0x0000000b1405723e */ /* 0x000fe200048060ff */
[----:B------:R-:W-:Y:S01]  /*b2b0*/  FFMA R44, R73, R117, R44 ;  /* 0x00000075492c7223 */ /* 0x000fe2000000002c */
[C---:B------:R-:W-:Y:S01]  /*b2c0*/  FMUL R48, R70.reuse, R55 ;  /* 0x0000003746307220 */ /* 0x040fe20000400000 */
[----:B------:R-:W-:Y:S01]  /*b2d0*/  F2FP.SATFINITE.E5M2.F32.PACK_AB_MERGE_C R65, R9, R8, R78 ;  /* 0x000000080941723e */ /* 0x000fe2000480604e */
[----:B------:R-:W-:Y:S01]  /*b2e0*/  FFMA R45, R73, R118, R45 ;  /* 0x00000076492d7223 */ /* 0x000fe2000000002d */
[----:B------:R-:W-:Y:S01]  /*b2f0*/  F2FP.SATFINITE.E5M2.F32.PACK_AB_MERGE_C R67, R17, R16, R18 ;  /* 0x000000101143723e */ /* 0x000fe20004806012 */
[----:B------:R-:W-:Y:S01]  /*b300*/  FMUL R49, R70, R56 ;  /* 0x0000003846317220 */ /* 0x000fe20000400000 */
[C---:B------:R-:W-:Y:S01]  /*b310*/  FFMA R46, R73.reuse, R119, R46 ;  /* 0x00000077492e7223 */ /* 0x040fe2000000002e */
[--C-:B------:R-:W-:Y:S02]  /*b320*/  HADD2.F32 R124, -RZ, R153.reuse.H0_H0 ;  /* 0x20000099ff7c7230 */ /* 0x100fe40000004100 */
[C---:B------:R-:W-:Y:S01]  /*b330*/  FFMA R47, R73.reuse, R120, R47 ;  /* 0x00000078492f7223 */ /* 0x040fe2000000002f */
[----:B------:R1:W-:Y:S01]  /*b340*/  STS.128 [R137+UR44+0xa200], R64 ;  /* 0x00a2004089007988 */ /* 0x0003e20008000c2c */
[----:B------:R-:W-:Y:S01]  /*b350*/  HADD2.F32 R125, -RZ, R153.H1_H1 ;  /* 0x30000099ff7d7230 */ /* 0x000fe20000004100 */
[----:B------:R-:W-:Y:S01]  /*b360*/  F2FP.SATFINITE.E5M2.F32.PACK_AB_MERGE_C R5, R10, R7, R5 ;  /* 0x000000070a05723e */ /* 0x000fe20004806005 */
[C---:B------:R-:W-:Y:S01]  /*b370*/  FFMA R48, R73.reuse, R121, R48 ;  /* 0x0000007949307223 */ /* 0x040fe20000000030 */
[----:B------:R-:W-:Y:S01]  /*b380*/  F2FP.SATFINITE.E5M2.F32.PACK_AB_MERGE_C R7, R28, R27, RZ ;  /* 0x0000001b1c07723e */ /* 0x000fe200048060ff */
        /* <DEDUP_REMOVED lines=8> */
[----:B------:R-:W-:Y:S01]  /*b410*/  FMUL R56, R70, R63 ;  /* 0x0000003f46387220 */ /* 0x000fe20000400000 */
[----:B------:R-:W-:Y:S01]  /*b420*/  F2FP.SATFINITE.E5M2.F32.PACK_AB_MERGE_C R4, R2, R0, R3 ;  /* 0x000000000204723e */ /* 0x000fe20004806003 */
[C---:B------:R-:W-:Y:S01]  /*b430*/  FFMA R53, R73.reuse, R126, R53 ;  /* 0x0000007e49357223 */ /* 0x040fe20000000035 */
[----:B------:R-:W-:Y:S01]  /*b440*/  F2FP.SATFINITE.E5M2.F32.PACK_AB_MERGE_C R7, R26, R25, R7 ;  /* 0x000000191a07723e */ /* 0x000fe20004806007 */
[C---:B------:R-:W-:Y:S01]  /*b450*/  FFMA R54, R73.reuse, R127, R54 ;  /* 0x0000007f49367223 */ /* 0x040fe20000000036 */
[--C-:B------:R-:W-:Y:S02]  /*b460*/  HADD2.F32 R74, -RZ, R155.reuse.H0_H0 ;  /* 0x2000009bff4a7230 */ /* 0x100fe40000004100 */
[C---:B------:R-:W-:Y:S01]  /*b470*/  FFMA R55, R73.reuse, R128, R55 ;  /* 0x0000008049377223 */ /* 0x040fe20000000037 */
[----:B------:R-:W-:Y:S01]  /*b480*/  HADD2.F32 R131, -RZ, R155.H1_H1 ;  /* 0x3000009bff837230 */ /* 0x000fe20000004100 */
[----:B------:R1:W-:Y:S01]  /*b490*/  STS.128 [R176+0xa010], R4 ;  /* 0x00a01004b0007388 */ /* 0x0003e20000000c00 */
[----:B------:R-:W-:Y:S01]  /*b4a0*/  F2FP.SATFINITE.E5M2.F32.PACK_AB_MERGE_C R35, R36, R35, RZ ;  /* 0x000000232423723e */ /* 0x000fe200048060ff */
[C---:B------:R-:W-:Y:S01]  /*b4b0*/  FFMA R56, R73.reuse, R129, R56 ;  /* 0x0000008149387223 */ /* 0x040fe20000000038 */
[----:B------:R-:W-:Y:S01]  /*b4c0*/  F2FP.SATFINITE.E5M2.F32.PACK_AB_MERGE_C R39, R40, R39, RZ ;  /* 0x000000272827723e */ /* 0x000fe200048060ff */
[C---:B------:R-:W-:Y:S01]  /*b4d0*/  FFMA R57, R73.reuse, R72, R57 ;  /* 0x0000004849397223 */ /* 0x040fe20000000039 */
[----:B------:R-:W-:Y:S01]  /*b4e0*/  F2FP.SATFINITE.E5M2.F32.PACK_AB_MERGE_C R43, R44, R43, RZ ;  /* 0x0000002b2c2b723e */ /* 0x000fe200048060ff */
[C---:B------:R-:W-:Y:S01]  /*b4f0*/  FFMA R58, R73.reuse, R75, R58 ;  /* 0x0000004b493a7223 */ /* 0x040fe2000000003a */
[C---:B------:R-:W-:Y:S01]  /*b500*/  FFMA R59, R73.reuse, R74, R59 ;  /* 0x0000004a493b7223 */ /* 0x040fe2000000003b */
[----:B------:R-:W-:Y:S01]  /*b510*/  F2FP.SATFINITE.E5M2.F32.PACK_AB_MERGE_C R33, R34, R33, R35 ;  /* 0x000000212221723e */ /* 0x000fe20004806023 */
        /* <DEDUP_REMOVED lines=11> */
[----:B------:R-:W-:Y:S05]  /*b5d0*/  F2FP.SATFINITE.E5M2.F32.PACK_AB_MERGE_C R51, R58, R57, R59 ;  /* 0x000000393a33723e */ /* 0x000fea000480603b */
        /* <DEDUP_REMOVED lines=18> */
.L_x_134:
[----:B------:R-:W-:Y:S05]  /*b700*/  BSYNC.RECONVERGENT B0 ;  /* 0x0000000000007941 */ /* 0x000fea0003800200 */
.L_x_133:
[----:B------:R-:W-:Y:S01]  /*b710*/  R2UR UR4, R160 ;  /* 0x00000000a00472ca */ /* 0x000fe200000e0000 */
[----:B------:R-:W-:Y:S01]  /*b720*/  BAR.SYNC.DEFER_BLOCKING 0x1, 0x80 ;  /* 0x0042000000007b1d */ /* 0x000fe20000010000 */
[----:B------:R-:W-:Y:S01]  /*b730*/  ISETP.NE.AND P0, PT, R162, 0x2, PT ;  /* 0x00000002a200780c */ /* 0x000fe20003f05270 */
[----:B------:R-:W-:Y:S01]  /*b740*/  UISETP.NE.AND UP0, UPT, UR45, URZ, UPT ;  /* 0x000000ff2d00728c */ /* 0x000fe2000bf05270 */
[----:B------:R-:W-:Y:S01]  /*b750*/  ISETP.NE.AND P1, PT, R68, 0x2, PT ;  /* 0x000000024400780c */ /* 0x000fe20003f25270 */
[----:B------:R-:W-:Y:S01]  /*b760*/  UIADD3 UR20, UPT, UPT, UR37, UR59, URZ ;  /* 0x0000003b25147290 */ /* 0x000fe2000fffe0ff */
[----:B------:R-:W-:Y:S02]  /*b770*/  SEL R0, RZ, 0x1, P0 ;  /* 0x00000001ff007807 */ /* 0x000fe40000000000 */
[----:B------:R-:W-:Y:S02]  /*b780*/  SEL R3, RZ, 0x1, P1 ;  /* 0x00000001ff037807 */ /* 0x000fe40000800000 */
[----:B------:R-:W-:Y:S02]  /*b790*/  LOP3.LUT R167, R167, R0, RZ, 0x3c, !PT ;  /* 0x00000000a7a77212 */ /* 0x000fe400078e3cff */
[----:B------:R-:W-:Y:S01]  /*b7a0*/  LOP3.LUT R168, R168, R3, RZ, 0x3c, !PT ;  /* 0x00000003a8a87212 */ /* 0x000fe200078e3cff */
[----:B------:R-:W-:Y:S01]  /*b7b0*/  UIADD3 UR16, UPT, UPT, UR38, UR4, URZ ;  /* 0x0000000426107290 */ /* 0x000fe2000fffe0ff */
[----:B------:R-:W-:Y:S02]  /*b7c0*/  SEL R162, R162, RZ, P0 ;  /* 0x000000ffa2a27207 */ /* 0x000fe40000000000 */
[----:B------:R-:W-:Y:S01]  /*b7d0*/  SEL R68, R68, RZ, P1 ;  /* 0x000000ff44447207 */ /* 0x000fe20000800000 */
[----:B------:R-:W-:Y:S01]  /*b7e0*/  UMOV UR36, UR58 ;  /* 0x0000003a00247c82 */ /* 0x000fe20008000000 */
[----:B------:R-:W-:Y:S07]  /*b7f0*/  BRA.U UP0, `(.L_x_135) ;  /* 0xffffff9900747547 */ /* 0x000fee000b83ffff */
[----:B------:R-:W-:Y:S05]  /*b800*/  EXIT ;  /* 0x000000000000794d */ /* 0x000fea0003800000 */
.L_x_24:
[----:B--2---:R2:W3:Y:S02]  /*b810*/  SYNCS.PHASECHK.TRANS64.TRYWAIT P0, [R0+URZ+0x110], R3 ;  /* 0x00011003000075a7 */ /* 0x0044e400080011ff */
[----:B---3--:R-:W-:Y:S05]  /*b820*/  @!P0 NANOSLEEP.SYNCS 0x989680 ;  /* 0x009896800000895d */ /* 0x008fea0003900000 */
[----:B------:R-:W3:Y:S02]  /*b830*/  @!P0 SYNCS.PHASECHK.TRANS64 P0, [R0+URZ+0x110], R3 ;  /* 0x00011003000085a7 */ /* 0x000ee400080010ff */
[----:B---3--:R-:W-:Y:S05]  /*b840*/  @!P0 BRA `(.L_x_24) ;  /* 0xfffffffc00f08947 */ /* 0x008fea000383ffff */
[----:B------:R-:W-:Y:S05]  /*b850*/  BRA `(.L_x_136) ;  /* 0xffffff6000247947 */ /* 0x000fea000383ffff */
.L_x_27:
[----:B--2---:R-:W-:-:S07]  /*b860*/  MOV R0, UR33 ;  /* 0x0000002100007c02 */ /* 0x004fce0008000f00 */
.L_x_137:
[----:B--2---:R2:W3:Y:S02]  /*b870*/  SYNCS.PHASECHK.TRANS64.TRYWAIT P0, [R0+URZ+0x38], R3 ;  /* 0x00003803000075a7 */ /* 0x0044e400080011ff */
[----:B---3--:R-:W-:Y:S05]  /*b880*/  @!P0 NANOSLEEP.SYNCS 0x989680 ;  /* 0x009896800000895d */ /* 0x008fea0003900000 */
[----:B------:R-:W3:Y:S02]  /*b890*/  @!P0 SYNCS.PHASECHK.TRANS64 P0, [R0+URZ+0x38], R3 ;  /* 0x00003803000085a7 */ /* 0x000ee400080010ff */
[----:B---3--:R-:W-:Y:S05]  /*b8a0*/  @!P0 BRA `(.L_x_137) ;  /* 0xfffffffc00f08947 */ /* 0x008fea000383ffff */
[----:B------:R-:W-:Y:S05]  /*b8b0*/  BRA `(.L_x_26) ;  /* 0xffffff6000647947 */ /* 0x000fea000383ffff */
.L_x_34:
[----:B-1----:R-:W-:-:S07]  /*b8c0*/  MOV R0, UR17 ;  /* 0x0000001100007c02 */ /* 0x002fce0008000f00 */
.L_x_138:
[----:B-1----:R1:W2:Y:S02]  /*b8d0*/  SYNCS.PHASECHK.TRANS64.TRYWAIT P0, [R0+URZ+0x38], R3 ;  /* 0x00003803000075a7 */ /* 0x0022a400080011ff */
[----:B--2---:R-:W-:Y:S05]  /*b8e0*/  @!P0 NANOSLEEP.SYNCS 0x989680 ;  /* 0x009896800000895d */ /* 0x004fea0003900000 */
[----:B------:R-:W2:Y:S02]  /*b8f0*/  @!P0 SYNCS.PHASECHK.TRANS64 P0, [R0+URZ+0x38], R3 ;  /* 0x00003803000085a7 */ /* 0x000ea400080010ff */
[----:B--2---:R-:W-:Y:S05]  /*b900*/  @!P0 BRA `(.L_x_138) ;  /* 0xfffffffc00f08947 */ /* 0x004fea000383ffff */
[----:B------:R-:W-:Y:S05]  /*b910*/  BRA `(.L_x_33) ;  /* 0xffffff6400207947 */ /* 0x000fea000383ffff */
.L_x_39:
[----:B-1----:R1:W2:Y:S02]  /*b920*/  SYNCS.PHASECHK.TRANS64.TRYWAIT P0, [R3+URZ+0xc0], R0 ;  /* 0x0000c000030075a7 */ /* 0x0022a400080011ff */
[----:B--2---:R-:W-:Y:S05]  /*b930*/  @!P0 NANOSLEEP.SYNCS 0x989680 ;  /* 0x009896800000895d */ /* 0x004fea0003900000 */
[----:B------:R-:W2:Y:S02]  /*b940*/  @!P0 SYNCS.PHASECHK.TRANS64 P0, [R3+URZ+0xc0], R0 ;  /* 0x0000c000030085a7 */ /* 0x000ea400080010ff */
[----:B--2---:R-:W-:Y:S05]  /*b950*/  @!P0 BRA `(.L_x_39) ;  /* 0xfffffffc00f08947 */ /* 0x004fea000383ffff */
[----:B------:R-:W-:Y:S05]  /*b960*/  BRA `(.L_x_139) ;  /* 0xffffff6400c07947 */ /* 0x000fea000383ffff */
.L_x_43:
[----:B-1----:R-:W-:-:S07]  /*b970*/  MOV R0, UR4 ;  /* 0x0000000400007c02 */ /* 0x002fce0008000f00 */
.L_x_140:
[----:B-1----:R1:W2:Y:S02]  /*b980*/  SYNCS.PHASECHK.TRANS64.TRYWAIT P0, [R0+URZ], R3 ;  /* 0x00000003000075a7 */ /* 0x0022a400080011ff */
[----:B--2---:R-:W-:Y:S05]  /*b990*/  @!P0 NANOSLEEP.SYNCS 0x989680 ;  /* 0x009896800000895d */ /* 0x004fea0003900000 */
[----:B------:R-:W2:Y:S02]  /*b9a0*/  @!P0 SYNCS.PHASECHK.TRANS64 P0, [R0+URZ], R3 ;  /* 0x00000003000085a7 */ /* 0x000ea400080010ff */
[----:B--2---:R-:W-:Y:S05]  /*b9b0*/  @!P0 BRA `(.L_x_140) ;  /* 0xfffffffc00f08947 */ /* 0x004fea000383ffff */
[----:B------:R-:W-:Y:S05]  /*b9c0*/  BRA `(.L_x_141) ;  /* 0xffffff6c00687947 */ /* 0x000fea000383ffff */
.L_x_44:
[----:B------:R-:W-:-:S07]  /*b9d0*/  MOV R0, UR5 ;  /* 0x0000000500007c02 */ /* 0x000fce0008000f00 */
.L_x_142:
[----:B-1----:R1:W2:Y:S02]  /*b9e0*/  SYNCS.PHASECHK.TRANS64.TRYWAIT P0, [R0+URZ], R3 ;  /* 0x00000003000075a7 */ /* 0x0022a400080011ff */
[----:B--2---:R-:W-:Y:S05]  /*b9f0*/  @!P0 NANOSLEEP.SYNCS 0x989680 ;  /* 0x009896800000895d */ /* 0x004fea0003900000 */
[----:B------:R-:W2:Y:S02]  /*ba00*/  @!P0 SYNCS.PHASECHK.TRANS64 P0, [R0+URZ], R3 ;  /* 0x00000003000085a7 */ /* 0x000ea400080010ff */
[----:B--2---:R-:W-:Y:S05]  /*ba10*/  @!P0 BRA `(.L_x_142) ;  /* 0xfffffffc00f08947 */ /* 0x004fea000383ffff */
[----:B------:R-:W-:Y:S05]  /*ba20*/  BRA `(.L_x_143) ;  /* 0xffffff6c00747947 */ /* 0x000fea000383ffff */
.L_x_45:
[----:B------:R-:W-:-:S07]  /*ba30*/  MOV R0, UR5 ;  /* 0x0000000500007c02 */ /* 0x000fce0008000f00 */
.L_x_144:
[----:B-1----:R1:W2:Y:S02]  /*ba40*/  SYNCS.PHASECHK.TRANS64.TRYWAIT P0, [R0+URZ], R3 ;  /* 0x00000003000075a7 */ /* 0x0022a400080011ff */
[----:B--2---:R-:W-:Y:S05]  /*ba50*/  @!P0 NANOSLEEP.SYNCS 0x989680 ;  /* 0x009896800000895d */ /* 0x004fea0003900000 */
[----:B------:R-:W2:Y:S02]  /*ba60*/  @!P0 SYNCS.PHASECHK.TRANS64 P0, [R0+URZ], R3 ;  /* 0x00000003000085a7 */ /* 0x000ea400080010ff */
[----:B--2---:R-:W-:Y:S05]  /*ba70*/  @!P0 BRA `(.L_x_144) ;  /* 0xfffffffc00f08947 */ /* 0x004fea000383ffff */
[----:B------:R-:W-:Y:S05]  /*ba80*/  BRA `(.L_x_145) ;  /* 0xffffff6c00807947 */ /* 0x000fea000383ffff */
.L_x_46:
[----:B------:R-:W-:-:S07]  /*ba90*/  MOV R0, UR5 ;  /* 0x0000000500007c02 */ /* 0x000fce0008000f00 */
.L_x_146:
[----:B-1----:R1:W2:Y:S02]  /*baa0*/  SYNCS.PHASECHK.TRANS64.TRYWAIT P0, [R0+URZ], R3 ;  /* 0x00000003000075a7 */ /* 0x0022a400080011ff */
[----:B--2---:R-:W-:Y:S05]  /*bab0*/  @!P0 NANOSLEEP.SYNCS 0x989680 ;  /* 0x009896800000895d */ /* 0x004fea0003900000 */
[----:B------:R-:W2:Y:S02]  /*bac0*/  @!P0 SYNCS.PHASECHK.TRANS64 P0, [R0+URZ], R3 ;  /* 0x00000003000085a7 */ /* 0x000ea400080010ff */
[----:B--2---:R-:W-:Y:S05]  /*bad0*/  @!P0 BRA `(.L_x_146) ;  /* 0xfffffffc00f08947 */ /* 0x004fea000383ffff */
[----:B------:R-:W-:Y:S05]  /*bae0*/  BRA `(.L_x_147) ;  /* 0xffffff6c008c7947 */ /* 0x000fea000383ffff */
.L_x_47:
[----:B------:R-:W-:-:S07]  /*baf0*/  MOV R0, UR5 ;  /* 0x0000000500007c02 */ /* 0x000fce0008000f00 */
.L_x_148:
[----:B-1----:R1:W2:Y:S02]  /*bb00*/  SYNCS.PHASECHK.TRANS64.TRYWAIT P0, [R0+URZ], R3 ;  /* 0x00000003000075a7 */ /* 0x0022a400080011ff */
[----:B--2---:R-:W-:Y:S05]  /*bb10*/  @!P0 NANOSLEEP.SYNCS 0x989680 ;  /* 0x009896800000895d */ /* 0x004fea0003900000 */
[----:B------:R-:W2:Y:S02]  /*bb20*/  @!P0 SYNCS.PHASECHK.TRANS64 P0, [R0+URZ], R3 ;  /* 0x00000003000085a7 */ /* 0x000ea400080010ff */
[----:B--2---:R-:W-:Y:S05]  /*bb30*/  @!P0 BRA `(.L_x_148) ;  /* 0xfffffffc00f08947 */ /* 0x004fea000383ffff */
[----:B------:R-:W-:Y:S05]  /*bb40*/  BRA `(.L_x_149) ;  /* 0xffffff6c00987947 */ /* 0x000fea000383ffff */
.L_x_48:
[----:B------:R-:W-:-:S07]  /*bb50*/  MOV R0, UR5 ;  /* 0x0000000500007c02 */ /* 0x000fce0008000f00 */
.L_x_150:
[----:B-1----:R1:W2:Y:S02]  /*bb60*/  SYNCS.PHASECHK.TRANS64.TRYWAIT P0, [R0+URZ], R3 ;  /* 0x00000003000075a7 */ /* 0x0022a400080011ff */
[----:B--2---:R-:W-:Y:S05]  /*bb70*/  @!P0 NANOSLEEP.SYNCS 0x989680 ;  /* 0x009896800000895d */ /* 0x004fea0003900000 */
[----:B------:R-:W2:Y:S02]  /*bb80*/  @!P0 SYNCS.PHASECHK.TRANS64 P0, [R0+URZ], R3 ;  /* 0x00000003000085a7 */ /* 0x000ea400080010ff */
[----:B--2---:R-:W-:Y:S05]  /*bb90*/  @!P0 BRA `(.L_x_150) ;  /* 0xfffffffc00f08947 */ /* 0x004fea000383ffff */
[----:B------:R-:W-:Y:S05]  /*bba0*/  BRA `(.L_x_151) ;  /* 0xffffff6c00a47947 */ /* 0x000fea000383ffff */
.L_x_51:
[----:B-1----:R1:W2:Y:S02]  /*bbb0*/  SYNCS.PHASECHK.TRANS64.TRYWAIT P0, [R2+URZ+0x100], R5 ;  /* 0x00010005020075a7 */ /* 0x0022a400080011ff */
[----:B--2---:R-:W-:Y:S05]  /*bbc0*/  @!P0 NANOSLEEP.SYNCS 0x989680 ;  /* 0x009896800000895d */ /* 0x004fea0003900000 */
[----:B------:R-:W2:Y:S02]  /*bbd0*/  @!P0 SYNCS.PHASECHK.TRANS64 P0, [R2+URZ+0x100], R5 ;  /* 0x00010005020085a7 */ /* 0x000ea400080010ff */
[----:B--2---:R-:W-:Y:S05]  /*bbe0*/  @!P0 BRA `(.L_x_51) ;  /* 0xfffffffc00f08947 */ /* 0x004fea000383ffff */
[----:B------:R-:W-:Y:S05]  /*bbf0*/  BRA `(.L_x_152) ;  /* 0xffffff7000087947 */ /* 0x000fea000383ffff */
.L_x_52:
[----:B------:R-:W-:-:S07]  /*bc00*/  MOV R2, UR4 ;  /* 0x0000000400027c02 */ /* 0x000fce0008000f00 */
.L_x_153:
[----:B-1----:R1:W2:Y:S02]  /*bc10*/  SYNCS.PHASECHK.TRANS64.TRYWAIT P0, [R2+URZ+0xd0], R5 ;  /* 0x0000d005020075a7 */ /* 0x0022a400080011ff */
[----:B--2---:R-:W-:Y:S05]  /*bc20*/  @!P0 NANOSLEEP.SYNCS 0x989680 ;  /* 0x009896800000895d */ /* 0x004fea0003900000 */
[----:B------:R-:W2:Y:S02]  /*bc30*/  @!P0 SYNCS.PHASECHK.TRANS64 P0, [R2+URZ+0xd0], R5 ;  /* 0x0000d005020085a7 */ /* 0x000ea400080010ff */
[----:B--2---:R-:W-:Y:S05]  /*bc40*/  @!P0 BRA `(.L_x_153) ;  /* 0xfffffffc00f08947 */ /* 0x004fea000383ffff */
[----:B------:R-:W-:Y:S05]  /*bc50*/  BRA `(.L_x_154) ;  /* 0xffffff7000187947 */ /* 0x000fea000383ffff */
.L_x_53:
[----:B-1----:R1:W2:Y:S02]  /*bc60*/  SYNCS.PHASECHK.TRANS64.TRYWAIT P1, [R2+URZ+0xc0], R5 ;  /* 0x0000c005020075a7 */ /* 0x0022a400080211ff */
[----:B--2---:R-:W-:Y:S05]  /*bc70*/  @!P1 NANOSLEEP.SYNCS 0x989680 ;  /* 0x009896800000995d */ /* 0x004fea0003900000 */
[----:B------:R-:W2:Y:S02]  /*bc80*/  @!P1 SYNCS.PHASECHK.TRANS64 P1, [R2+URZ+0xc0], R5 ;  /* 0x0000c005020095a7 */ /* 0x000ea400080210ff */
[----:B--2---:R-:W-:Y:S05]  /*bc90*/  @!P1 BRA `(.L_x_53) ;  /* 0xfffffffc00f09947 */ /* 0x004fea000383ffff */
[----:B------:R-:W-:Y:S05]  /*bca0*/  BRA `(.L_x_155) ;  /* 0xffffff7000487947 */ /* 0x000fea000383ffff */
.L_x_56:
[----:B------:R-:W-:-:S07]  /*bcb0*/  MOV R0, UR4 ;  /* 0x0000000400007c02 */ /* 0x000fce0008000f00 */
.L_x_156:
[----:B-1----:R1:W2:Y:S02]  /*bcc0*/  SYNCS.PHASECHK.TRANS64.TRYWAIT P0, [R0+URZ+0xd0], R3 ;  /* 0x0000d003000075a7 */ /* 0x0022a400080011ff */
[----:B--2---:R-:W-:Y:S05]  /*bcd0*/  @!P0 NANOSLEEP.SYNCS 0x989680 ;  /* 0x009896800000895d */ /* 0x004fea0003900000 */
[----:B------:R-:W2:Y:S02]  /*bce0*/  @!P0 SYNCS.PHASECHK.TRANS64 P0, [R0+URZ+0xd0], R3 ;  /* 0x0000d003000085a7 */ /* 0x000ea400080010ff */
[----:B--2---:R-:W-:Y:S05]  /*bcf0*/  @!P0 BRA `(.L_x_156) ;  /* 0xfffffffc00f08947 */ /* 0x004fea000383ffff */
[----:B------:R-:W-:Y:S05]  /*bd00*/  BRA `(.L_x_55) ;  /* 0xffffff70009c7947 */ /* 0x000fea000383ffff */
.L_x_63:
[----:B-1----:R1:W2:Y:S02]  /*bd10*/  SYNCS.PHASECHK.TRANS64.TRYWAIT P1, [R0+URZ+0xc0], R5 ;  /* 0x0000c005000075a7 */ /* 0x0022a400080211ff */
[----:B--2---:R-:W-:Y:S05]  /*bd20*/  @!P1 NANOSLEEP.SYNCS 0x989680 ;  /* 0x009896800000995d */ /* 0x004fea0003900000 */
[----:B------:R-:W2:Y:S02]  /*bd30*/  @!P1 SYNCS.PHASECHK.TRANS64 P1, [R0+URZ+0xc0], R5 ;  /* 0x0000c005000095a7 */ /* 0x000ea400080210ff */
[----:B--2---:R-:W-:Y:S05]  /*bd40*/  @!P1 BRA `(.L_x_63) ;  /* 0xfffffffc00f09947 */ /* 0x004fea000383ffff */
[----:B------:R-:W-:Y:S05]  /*bd50*/  BRA `(.L_x_157) ;  /* 0xffffff7800047947 */ /* 0x000fea000383ffff */
.L_x_64:
[----:B------:R-:W-:-:S07]  /*bd60*/  MOV R3, UR22 ;  /* 0x0000001600037c02 */ /* 0x000fce0008000f00 */
.L_x_158:
[----:B-1----:R1:W2:Y:S02]  /*bd70*/  SYNCS.PHASECHK.TRANS64.TRYWAIT P0, [R3+URZ+0xf0], R0 ;  /* 0x0000f000030075a7 */ /* 0x0022a400080011ff */
[----:B--2---:R-:W-:Y:S05]  /*bd80*/  @!P0 NANOSLEEP.SYNCS 0x989680 ;  /* 0x009896800000895d */ /* 0x004fea0003900000 */
[----:B------:R-:W2:Y:S02]  /*bd90*/  @!P0 SYNCS.PHASECHK.TRANS64 P0, [R3+URZ+0xf0], R0 ;  /* 0x0000f000030085a7 */ /* 0x000ea400080010ff */
[----:B--2---:R-:W-:Y:S05]  /*bda0*/  @!P0 BRA `(.L_x_158) ;  /* 0xfffffffc00f08947 */ /* 0x004fea000383ffff */
[----:B------:R-:W-:Y:S05]  /*bdb0*/  BRA `(.L_x_159) ;  /* 0xffffff78003c7947 */ /* 0x000fea000383ffff */
.L_x_67:
[----:B------:R-:W-:Y:S07]  /*bdc0*/  MOV R0, UR5 ;  /* 0x0000000500007c02 */ /* 0x000fee0008000f00 */
.L_x_160:
[----:B-1----:R1:W2:Y:S02]  /*bdd0*/  SYNCS.PHASECHK.TRANS64.TRYWAIT P0, [R0+URZ], R3 ;  /* 0x00000003000075a7 */ /* 0x0022a400080011ff */
[----:B--2---:R-:W-:Y:S05]  /*bde0*/  @!P0 NANOSLEEP.SYNCS 0x989680 ;  /* 0x009896800000895d */ /* 0x004fea0003900000 */
[----:B------:R-:W2:Y:S02]  /*bdf0*/  @!P0 SYNCS.PHASECHK.TRANS64 P0, [R0+URZ], R3 ;  /* 0x00000003000085a7 */ /* 0x000ea400080010ff */
[----:B--2---:R-:W-:Y:S05]  /*be00*/  @!P0 BRA `(.L_x_160) ;  /* 0xfffffffc00f08947 */ /* 0x004fea000383ffff */
[----:B------:R-:W-:Y:S05]  /*be10*/  BRA `(.L_x_66) ;  /* 0xffffff7800587947 */ /* 0x000fea000383ffff */
.L_x_70:
[----:B------:R-:W-:-:S07]  /*be20*/  MOV R0, UR4 ;  /* 0x0000000400007c02 */ /* 0x000fce0008000f00 */
.L_x_161:
[----:B--2---:R2:W4:Y:S02]  /*be30*/  SYNCS.PHASECHK.TRANS64.TRYWAIT P0, [R0+URZ], R3 ;  /* 0x00000003000075a7 */ /* 0x00452400080011ff */
[----:B----4-:R-:W-:Y:S05]  /*be40*/  @!P0 NANOSLEEP.SYNCS 0x989680 ;  /* 0x009896800000895d */ /* 0x010fea0003900000 */
[----:B------:R-:W4:Y:S02]  /*be50*/  @!P0 SYNCS.PHASECHK.TRANS64 P0, [R0+URZ], R3 ;  /* 0x00000003000085a7 */ /* 0x000f2400080010ff */
[----:B----4-:R-:W-:Y:S05]  /*be60*/  @!P0 BRA `(.L_x_161) ;  /* 0xfffffffc00f08947 */ /* 0x010fea000383ffff */
[----:B------:R-:W-:Y:S05]  /*be70*/  BRA `(.L_x_162) ;  /* 0xffffff7c000c7947 */ /* 0x000fea000383ffff */
.L_x_71:
[----:B------:R-:W-:-:S07]  /*be80*/  MOV R0, UR4 ;  /* 0x0000000400007c02 */ /* 0x000fce0008000f00 */
.L_x_163:
[----:B-1----:R1:W2:Y:S02]  /*be90*/  SYNCS.PHASECHK.TRANS64.TRYWAIT P0, [R0+URZ], R3 ;  /* 0x00000003000075a7 */ /* 0x0022a400080011ff */
[----:B--2---:R-:W-:Y:S05]  /*bea0*/  @!P0 NANOSLEEP.SYNCS 0x989680 ;  /* 0x009896800000895d */ /* 0x004fea0003900000 */
[----:B------:R-:W2:Y:S02]  /*beb0*/  @!P0 SYNCS.PHASECHK.TRANS64 P0, [R0+URZ], R3 ;  /* 0x00000003000085a7 */ /* 0x000ea400080010ff */
[----:B--2---:R-:W-:Y:S05]  /*bec0*/  @!P0 BRA `(.L_x_163) ;  /* 0xfffffffc00f08947 */ /* 0x004fea000383ffff */
[----:B------:R-:W-:Y:S05]  /*bed0*/  BRA `(.L_x_164) ;  /* 0xffffff7c00187947 */ /* 0x000fea000383ffff */
.L_x_76:
[----:B--2---:R2:W3:Y:S02]  /*bee0*/  SYNCS.PHASECHK.TRANS64.TRYWAIT P0, [R12+URZ+0xc0], R9 ;  /* 0x0000c0090c0075a7 */ /* 0x0044e400080011ff */
[----:B---3--:R-:W-:Y:S05]  /*bef0*/  @!P0 NANOSLEEP.SYNCS 0x989680 ;  /* 0x009896800000895d */ /* 0x008fea0003900000 */
[----:B------:R-:W3:Y:S02]  /*bf00*/  @!P0 SYNCS.PHASECHK.TRANS64 P0, [R12+URZ+0xc0], R9 ;  /* 0x0000c0090c0085a7 */ /* 0x000ee400080010ff */
[----:B---3--:R-:W-:Y:S05]  /*bf10*/  @!P0 BRA `(.L_x_76) ;  /* 0xfffffffc00f08947 */ /* 0x008fea000383ffff */
[----:B------:R-:W-:Y:S05]  /*bf20*/  BRA `(.L_x_165) ;  /* 0xffffff8000487947 */ /* 0x000fea000383ffff */
.L_x_79:
[----:B------:R-:W-:Y:S07]  /*bf30*/  MOV R0, UR21 ;  /* 0x0000001500007c02 */ /* 0x000fee0008000f00 */
.L_x_166:
[----:B--2---:R2:W3:Y:S02]  /*bf40*/  SYNCS.PHASECHK.TRANS64.TRYWAIT P2, [R0+URZ+0xb8], R11 ;  /* 0x0000b80b000075a7 */ /* 0x0044e400080411ff */
[----:B---3--:R-:W-:Y:S05]  /*bf50*/  @!P2 NANOSLEEP.SYNCS 0x989680 ;  /* 0x009896800000a95d */ /* 0x008fea0003900000 */
[----:B------:R-:W3:Y:S02]  /*bf60*/  @!P2 SYNCS.PHASECHK.TRANS64 P2, [R0+URZ+0xb8], R11 ;  /* 0x0000b80b0000a5a7 */ /* 0x000ee400080410ff */
[----:B---3--:R-:W-:Y:S05]  /*bf70*/  @!P2 BRA `(.L_x_166) ;  /* 0xfffffffc00f0a947 */ /* 0x008fea000383ffff */
[----:B------:R-:W-:Y:S05]  /*bf80*/  BRA `(.L_x_78) ;  /* 0xffffff8400b07947 */ /* 0x000fea000383ffff */
.L_x_82:
[----:B--2---:R-:W-:Y:S07]  /*bf90*/  MOV R0, UR21 ;  /* 0x0000001500007c02 */ /* 0x004fee0008000f00 */
.L_x_167:
[----:B--2---:R2:W3:Y:S02]  /*bfa0*/  SYNCS.PHASECHK.TRANS64.TRYWAIT P0, [R0+URZ+0x90], R9 ;  /* 0x00009009000075a7 */ /* 0x0044e400080011ff */
[----:B---3--:R-:W-:Y:S05]  /*bfb0*/  @!P0 NANOSLEEP.SYNCS 0x989680 ;  /* 0x009896800000895d */ /* 0x008fea0003900000 */
[----:B------:R-:W3:Y:S02]  /*bfc0*/  @!P0 SYNCS.PHASECHK.TRANS64 P0, [R0+URZ+0x90], R9 ;  /* 0x00009009000085a7 */ /* 0x000ee400080010ff */
[----:B---3--:R-:W-:Y:S05]  /*bfd0*/  @!P0 BRA `(.L_x_167) ;  /* 0xfffffffc00f08947 */ /* 0x008fea000383ffff */
[----:B------:R-:W-:Y:S05]  /*bfe0*/  BRA `(.L_x_168) ;  /* 0xffffff88000c7947 */ /* 0x000fea000383ffff */
.L_x_83:
[----:B------:R-:W-:Y:S07]  /*bff0*/  MOV R0, UR21 ;  /* 0x0000001500007c02 */ /* 0x000fee0008000f00 */
.L_x_169:
[----:B--2---:R2:W3:Y:S02]  /*c000*/  SYNCS.PHASECHK.TRANS64.TRYWAIT P0, [R0+URZ+0x98], R9 ;  /* 0x00009809000075a7 */ /* 0x0044e400080011ff */
[----:B---3--:R-:W-:Y:S05]  /*c010*/  @!P0 NANOSLEEP.SYNCS 0x989680 ;  /* 0x009896800000895d */ /* 0x008fea0003900000 */
[----:B------:R-:W3:Y:S02]  /*c020*/  @!P0 SYNCS.PHASECHK.TRANS64 P0, [R0+URZ+0x98], R9 ;  /* 0x00009809000085a7 */ /* 0x000ee400080010ff */
[----:B---3--:R-:W-:Y:S05]  /*c030*/  @!P0 BRA `(.L_x_169) ;  /* 0xfffffffc00f08947 */ /* 0x008fea000383ffff */
[----:B------:R-:W-:Y:S05]  /*c040*/  BRA `(.L_x_170) ;  /* 0xffffff8800447947 */ /* 0x000fea000383ffff */
.L_x_84:
[----:B------:R-:W-:Y:S07]  /*c050*/  MOV R0, UR21 ;  /* 0x0000001500007c02 */ /* 0x000fee0008000f00 */
.L_x_171:
[----:B--2---:R2:W3:Y:S02]  /*c060*/  SYNCS.PHASECHK.TRANS64.TRYWAIT P0, [R0+URZ+0xa0], R9 ;  /* 0x0000a009000075a7 */ /* 0x0044e400080011ff */
[----:B---3--:R-:W-:Y:S05]  /*c070*/  @!P0 NANOSLEEP.SYNCS 0x989680 ;  /* 0x009896800000895d */ /* 0x008fea0003900000 */
[----:B------:R-:W3:Y:S02]  /*c080*/  @!P0 SYNCS.PHASECHK.TRANS64 P0, [R0+URZ+0xa0], R9 ;  /* 0x0000a009000085a7 */ /* 0x000ee400080010ff */
[----:B---3--:R-:W-:Y:S05]  /*c090*/  @!P0 BRA `(.L_x_171) ;  /* 0xfffffffc00f08947 */ /* 0x008fea000383ffff */
[----:B------:R-:W-:Y:S05]  /*c0a0*/  BRA `(.L_x_172) ;  /* 0xffffff8800887947 */ /* 0x000fea000383ffff */
.L_x_85:
[----:B------:R-:W-:Y:S07]  /*c0b0*/  MOV R0, UR21 ;  /* 0x0000001500007c02 */ /* 0x000fee0008000f00 */
.L_x_173:
[----:B--2---:R2:W3:Y:S02]  /*c0c0*/  SYNCS.PHASECHK.TRANS64.TRYWAIT P0, [R0+URZ+0xa8], R9 ;  /* 0x0000a809000075a7 */ /* 0x0044e400080011ff */
[----:B---3--:R-:W-:Y:S05]  /*c0d0*/  @!P0 NANOSLEEP.SYNCS 0x989680 ;  /* 0x009896800000895d */ /* 0x008fea0003900000 */
[----:B------:R-:W3:Y:S02]  /*c0e0*/  @!P0 SYNCS.PHASECHK.TRANS64 P0, [R0+URZ+0xa8], R9 ;  /* 0x0000a809000085a7 */ /* 0x000ee400080010ff */
[----:B---3--:R-:W-:Y:S05]  /*c0f0*/  @!P0 BRA `(.L_x_173) ;  /* 0xfffffffc00f08947 */ /* 0x008fea000383ffff */
[----:B------:R-:W-:Y:S05]  /*c100*/  BRA `(.L_x_174) ;  /* 0xffffff8800c87947 */ /* 0x000fea000383ffff */
.L_x_87:
[----:B------:R-:W-:-:S07]  /*c110*/  MOV R0, UR21 ;  /* 0x0000001500007c02 */ /* 0x000fce0008000f00 */
.L_x_175:
[----:B---3--:R3:W4:Y:S02]  /*c120*/  SYNCS.PHASECHK.TRANS64.TRYWAIT P0, [R0+URZ+0x90], R3 ;  /* 0x00009003000075a7 */ /* 0x00872400080011ff */
[----:B----4-:R-:W-:Y:S05]  /*c130*/  @!P0 NANOSLEEP.SYNCS 0x989680 ;  /* 0x009896800000895d */ /* 0x010fea0003900000 */
[----:B------:R-:W4:Y:S02]  /*c140*/  @!P0 SYNCS.PHASECHK.TRANS64 P0, [R0+URZ+0x90], R3 ;  /* 0x00009003000085a7 */ /* 0x000f2400080010ff */
[----:B----4-:R-:W-:Y:S05]  /*c150*/  @!P0 BRA `(.L_x_175) ;  /* 0xfffffffc00f08947 */ /* 0x010fea000383ffff */
[----:B------:R-:W-:Y:S05]  /*c160*/  BRA `(.L_x_176) ;  /* 0xffffff8c003c7947 */ /* 0x000fea000383ffff */
.L_x_88:
[----:B---3--:R-:W-:-:S07]  /*c170*/  MOV R0, UR21 ;  /* 0x0000001500007c02 */ /* 0x008fce0008000f00 */
.L_x_177:
[----:B---3--:R3:W4:Y:S02]  /*c180*/  SYNCS.PHASECHK.TRANS64.TRYWAIT P0, [R0+URZ+0x98], R3 ;  /* 0x00009803000075a7 */ /* 0x00872400080011ff */
[----:B----4-:R-:W-:Y:S05]  /*c190*/  @!P0 NANOSLEEP.SYNCS 0x989680 ;  /* 0x009896800000895d */ /* 0x010fea0003900000 */
[----:B------:R-:W4:Y:S02]  /*c1a0*/  @!P0 SYNCS.PHASECHK.TRANS64 P0, [R0+URZ+0x98], R3 ;  /* 0x00009803000085a7 */ /* 0x000f2400080010ff */
[----:B----4-:R-:W-:Y:S05]  /*c1b0*/  @!P0 BRA `(.L_x_177) ;  /* 0xfffffffc00f08947 */ /* 0x010fea000383ffff */
[----:B------:R-:W-:Y:S05]  /*c1c0*/  BRA `(.L_x_178) ;  /* 0xffffff8c002c7947 */ /* 0x000fea000383ffff */
.L_x_89:
[----:B---3--:R-:W-:-:S07]  /*c1d0*/  MOV R0, UR21 ;  /* 0x0000001500007c02 */ /* 0x008fce0008000f00 */
.L_x_179:
[----:B---3--:R3:W4:Y:S02]  /*c1e0*/  SYNCS.PHASECHK.TRANS64.TRYWAIT P0, [R0+URZ+0xa0], R3 ;  /* 0x0000a003000075a7 */ /* 0x00872400080011ff */
[----:B----4-:R-:W-:Y:S05]  /*c1f0*/  @!P0 NANOSLEEP.SYNCS 0x989680 ;  /* 0x009896800000895d */ /* 0x010fea0003900000 */
[----:B------:R-:W4:Y:S02]  /*c200*/  @!P0 SYNCS.PHASECHK.TRANS64 P0, [R0+URZ+0xa0], R3 ;  /* 0x0000a003000085a7 */ /* 0x000f2400080010ff */
[----:B----4-:R-:W-:Y:S05]  /*c210*/  @!P0 BRA `(.L_x_179) ;  /* 0xfffffffc00f08947 */ /* 0x010fea000383ffff */
[----:B------:R-:W-:Y:S05]  /*c220*/  BRA `(.L_x_180) ;  /* 0xffffff8c001c7947 */ /* 0x000fea000383ffff */
.L_x_91:
[----:B-1----:R1:W2:Y:S02]  /*c230*/  SYNCS.PHASECHK.TRANS64.TRYWAIT P0, [R3+URZ+0xc0], R0 ;  /* 0x0000c000030075a7 */ /* 0x0022a400080011ff */
[----:B--2---:R-:W-:Y:S05]  /*c240*/  @!P0 NANOSLEEP.SYNCS 0x989680 ;  /* 0x009896800000895d */ /* 0x004fea0003900000 */
[----:B------:R-:W2:Y:S02]  /*c250*/  @!P0 SYNCS.PHASECHK.TRANS64 P0, [R3+URZ+0xc0], R0 ;  /* 0x0000c000030085a7 */ /* 0x000ea400080010ff */
[----:B--2---:R-:W-:Y:S05]  /*c260*/  @!P0 BRA `(.L_x_91) ;  /* 0xfffffffc00f08947 */ /* 0x004fea000383ffff */
[----:B------:R-:W-:Y:S05]  /*c270*/  BRA `(.L_x_181) ;  /* 0xffffff8c00e87947 */ /* 0x000fea000383ffff */
.L_x_102:
[----:B--2---:R2:W1:Y:S02]  /*c280*/  SYNCS.PHASECHK.TRANS64.TRYWAIT P1, [R3+URZ+0x70], R2 ;  /* 0x00007002030075a7 */ /* 0x00446400080211ff */
[----:B-1----:R-:W-:Y:S05]  /*c290*/  @!P1 NANOSLEEP.SYNCS 0x989680 ;  /* 0x009896800000995d */ /* 0x002fea0003900000 */
[----:B------:R-:W1:Y:S02]  /*c2a0*/  @!P1 SYNCS.PHASECHK.TRANS64 P1, [R3+URZ+0x70], R2 ;  /* 0x00007002030095a7 */ /* 0x000e6400080210ff */
[----:B-1----:R-:W-:Y:S05]  /*c2b0*/  @!P1 BRA `(.L_x_102) ;  /* 0xfffffffc00f09947 */ /* 0x002fea000383ffff */
[----:B------:R-:W-:Y:S05]  /*c2c0*/  BRA `(.L_x_101) ;  /* 0xffffff9c006c7947 */ /* 0x000fea000383ffff */
.L_x_104:
[----:B--2---:R2:W4:Y:S02]  /*c2d0*/  SYNCS.PHASECHK.TRANS64.TRYWAIT P0, [R177+URZ+0xe0], R4 ;  /* 0x0000e004b10075a7 */ /* 0x00452400080011ff */
[----:B----4-:R-:W-:Y:S05]  /*c2e0*/  @!P0 NANOSLEEP.SYNCS 0x989680 ;  /* 0x009896800000895d */ /* 0x010fea0003900000 */
[----:B------:R-:W4:Y:S02]  /*c2f0*/  @!P0 SYNCS.PHASECHK.TRANS64 P0, [R177+URZ+0xe0], R4 ;  /* 0x0000e004b10085a7 */ /* 0x000f2400080010ff */
[----:B----4-:R-:W-:Y:S05]  /*c300*/  @!P0 BRA `(.L_x_104) ;  /* 0xfffffffc00f08947 */ /* 0x010fea000383ffff */
[----:B------:R-:W-:Y:S05]  /*c310*/  BRA `(.L_x_103) ;  /* 0xffffff9c00c47947 */ /* 0x000fea000383ffff */
.L_x_113:
[----:B---3--:R3:W4:Y:S02]  /*c320*/  SYNCS.PHASECHK.TRANS64.TRYWAIT P0, [R190+URZ+0x70], R5 ;  /* 0x00007005be0075a7 */ /* 0x00872400080011ff */
[----:B----4-:R-:W-:Y:S05]  /*c330*/  @!P0 NANOSLEEP.SYNCS 0x989680 ;  /* 0x009896800000895d */ /* 0x010fea0003900000 */
[----:B------:R-:W4:Y:S02]  /*c340*/  @!P0 SYNCS.PHASECHK.TRANS64 P0, [R190+URZ+0x70], R5 ;  /* 0x00007005be0085a7 */ /* 0x000f2400080010ff */
[----:B----4-:R-:W-:Y:S05]  /*c350*/  @!P0 BRA `(.L_x_113) ;  /* 0xfffffffc00f08947 */ /* 0x010fea000383ffff */
[----:B------:R-:W-:Y:S05]  /*c360*/  BRA `(.L_x_112) ;  /* 0xffffffb000d47947 */ /* 0x000fea000383ffff */
.L_x_122:
[----:B---3--:R3:W4:Y:S02]  /*c370*/  SYNCS.PHASECHK.TRANS64.TRYWAIT P0, [R0+URZ+0x70], R7 ;  /* 0x00007007000075a7 */ /* 0x00872400080011ff */
[----:B----4-:R-:W-:Y:S05]  /*c380*/  @!P0 NANOSLEEP.SYNCS 0x989680 ;  /* 0x009896800000895d */ /* 0x010fea0003900000 */
[----:B------:R-:W4:Y:S02]  /*c390*/  @!P0 SYNCS.PHASECHK.TRANS64 P0, [R0+URZ+0x70], R7 ;  /* 0x00007007000085a7 */ /* 0x000f2400080010ff */
[----:B----4-:R-:W-:Y:S05]  /*c3a0*/  @!P0 BRA `(.L_x_122) ;  /* 0xfffffffc00f08947 */ /* 0x010fea000383ffff */
[----:B------:R-:W-:Y:S05]  /*c3b0*/  BRA `(.L_x_121) ;  /* 0xffffffc8002c7947 */ /* 0x000fea000383ffff */
.L_x_131:
[----:B---3--:R3:W4:Y:S02]  /*c3c0*/  SYNCS.PHASECHK.TRANS64.TRYWAIT P0, [R0+URZ+0x70], R5 ;  /* 0x00007005000075a7 */ /* 0x00872400080011ff */
[----:B----4-:R-:W-:Y:S05]  /*c3d0*/  @!P0 NANOSLEEP.SYNCS 0x989680 ;  /* 0x009896800000895d */ /* 0x010fea0003900000 */
[----:B------:R-:W4:Y:S02]  /*c3e0*/  @!P0 SYNCS.PHASECHK.TRANS64 P0, [R0+URZ+0x70], R5 ;  /* 0x00007005000085a7 */ /* 0x000f2400080010ff */
[----:B----4-:R-:W-:Y:S05]  /*c3f0*/  @!P0 BRA `(.L_x_131) ;  /* 0xfffffffc00f08947 */ /* 0x010fea000383ffff */
[----:B------:R-:W-:Y:S05]  /*c400*/  BRA `(.L_x_130) ;  /* 0xffffffdc00907947 */ /* 0x000fea000383ffff */
        .weak           $__internal_0_$__cuda_sm10x_tcgen05_guardrail_trap_col_being_dealloced_not_returned_by_alloc
        .type           $__internal_0_$__cuda_sm10x_tcgen05_guardrail_trap_col_being_dealloced_not_returned_by_alloc,@function
        .size           $__internal_0_$__cuda_sm10x_tcgen05_guardrail_trap_col_being_dealloced_not_returned_by_alloc,($__internal_1_$__cuda_sm10x_tcgen05_guardrail_trap_phase_invalid_during_alloc - $__internal_0_$__cuda_sm10x_tcgen05_guardrail_trap_col_being_dealloced_not_returned_by_alloc)
$__internal_0_$__cuda_sm10x_tcgen05_guardrail_trap_col_being_dealloced_not_returned_by_alloc:
[----:B------:R-:W-:Y:S05]  /*c410*/  BPT.TRAP 0x1 ;  /* 0x000000040000795c */ /* 0x000fea0000300000 */
[----:B------:R-:W-:-:S04]  /*c420*/  HFMA2 R3, -RZ, RZ, 0, 0 ;  /* 0x00000000ff037431 */ /* 0x000fc800000001ff */
[----:B------:R-:W-:Y:S05]  /*c430*/  RET.REL.NODEC R2 `(_ZN7cutlass13device_kernelINS_4gemm6kernel13GemmUniversalIN4cute5tupleIJiiiiEEENS1_10collective13CollectiveMmaINS1_35MainloopSm100TmaUmmaWarpSpecializedILi7ELi2ELi2ENS5_IJNS4_1CILi1EEENSA_ILi2EEESB_EEEEENS5_IJNSA_ILi128EEENSA_ILi256EEENSA_ILi64EEEEEENS_12float_e5m2_tENS5_IJlSB_lEEESJ_SK_NS4_8TiledMMAINS4_8MMA_AtomIJNS4_10MMA_TraitsINS4_19SM100_MMA_F8F6F4_SSEJSJ_SJ_fSF_SG_NS4_17integral_constantINS4_4UMMA5MajorELSR_0EEESS_NSP_INSQ_7ScaleInELST_0EEESU_EEEEEENS4_6LayoutINS5_IJSB_SB_SB_EEENS5_IJNSA_ILi0EEESZ_SZ_EEEEENS5_IJNS4_10UnderscoreES12_S12_EEEEENS4_23SM90_TMA_LOAD_MULTICASTENS4_14ComposedLayoutINS4_7SwizzleILi2ELi4ELi3EEENS4_18smem_ptr_flag_bitsILi8EEENSX_INS5_IJNSA_ILi8EEESH_EEENS5_IJSH_SB_EEEEEEEvNS4_8identityENS4_13SM90_TMA_LOADES1F_vS1G_EENS_8epilogue10collective18CollectiveEpilogueINS1J_23Sm100TmaWarpSpecializedILi4ELi2ELi64ELb0ELb0EEEJSI_NS5_IJNSX_ISF_SB_EENSX_ISH_SB_EEEEESJ_SK_SJ_SK_NS1J_6fusion15FusionCallbacksIS1N_NS1R_17LinearCombinationISJ_fSJ_fLNS_15FloatRoundStyleE2EEESI_S1Q_JEEENS4_5SM1004TMEM4LOAD26SM100_TMEM_LOAD_32dp32b64xES1H_S1F_NS4_39AutoVectorizingCopyWithAssumedAlignmentILi128EEENS4_14SM90_TMA_STOREES1F_S22_S22_EEEvvEEEEvNT_6ParamsE) ;  /* 0xffffff3802f07950 */ /* 0x000fea0003c3ffff */
        .weak           $__internal_1_$__cuda_sm10x_tcgen05_guardrail_trap_phase_invalid_during_alloc
        .type           $__internal_1_$__cuda_sm10x_tcgen05_guardrail_trap_phase_invalid_during_alloc,@function
        .size           $__internal_1_$__cuda_sm10x_tcgen05_guardrail_trap_phase_invalid_during_alloc,($__internal_2_$__cuda_sm10x_tcgen05_guardrail_trap_unallocated_columns_being_dealloced - $__internal_1_$__cuda_sm10x_tcgen05_guardrail_trap_phase_invalid_during_alloc)
$__internal_1_$__cuda_sm10x_tcgen05_guardrail_trap_phase_invalid_during_alloc:
[----:B------:R-:W-:Y:S05]  /*c440*/  BPT.TRAP 0x1 ;  /* 0x000000040000795c */ /* 0x000fea0000300000 */
[----:B------:R-:W-:-:S04]  /*c450*/  MOV R5, 0x0 ;  /* 0x0000000000057802 */ /* 0x000fc80000000f00 */
[----:B------:R-:W-:Y:S05]  /*c460*/  RET.REL.NODEC R4 `(_ZN7cutlass13device_kernelINS_4gemm6kernel13GemmUniversalIN4cute5tupleIJiiiiEEENS1_10collective13CollectiveMmaINS1_35MainloopSm100TmaUmmaWarpSpecializedILi7ELi2ELi2ENS5_IJNS4_1CILi1EEENSA_ILi2EEESB_EEEEENS5_IJNSA_ILi128EEENSA_ILi256EEENSA_ILi64EEEEEENS_12float_e5m2_tENS5_IJlSB_lEEESJ_SK_NS4_8TiledMMAINS4_8MMA_AtomIJNS4_10MMA_TraitsINS4_19SM100_MMA_F8F6F4_SSEJSJ_SJ_fSF_SG_NS4_17integral_constantINS4_4UMMA5MajorELSR_0EEESS_NSP_INSQ_7ScaleInELST_0EEESU_EEEEEENS4_6LayoutINS5_IJSB_SB_SB_EEENS5_IJNSA_ILi0EEESZ_SZ_EEEEENS5_IJNS4_10UnderscoreES12_S12_EEEEENS4_23SM90_TMA_LOAD_MULTICASTENS4_14ComposedLayoutINS4_7SwizzleILi2ELi4ELi3EEENS4_18smem_ptr_flag_bitsILi8EEENSX_INS5_IJNSA_ILi8EEESH_EEENS5_IJSH_SB_EEEEEEEvNS4_8identityENS4_13SM90_TMA_LOADES1F_vS1G_EENS_8epilogue10collective18CollectiveEpilogueINS1J_23Sm100TmaWarpSpecializedILi4ELi2ELi64ELb0ELb0EEEJSI_NS5_IJNSX_ISF_SB_EENSX_ISH_SB_EEEEESJ_SK_SJ_SK_NS1J_6fusion15FusionCallbacksIS1N_NS1R_17LinearCombinationISJ_fSJ_fLNS_15FloatRoundStyleE2EEESI_S1Q_JEEENS4_5SM1004TMEM4LOAD26SM100_TMEM_LOAD_32dp32b64xES1H_S1F_NS4_39AutoVectorizingCopyWithAssumedAlignmentILi128EEENS4_14SM90_TMA_STOREES1F_S22_S22_EEEvvEEEEvNT_6ParamsE) ;  /* 0xffffff3804e47950 */ /* 0x000fea0003c3ffff */
        .weak           $__internal_2_$__cuda_sm10x_tcgen05_guardrail_trap_unallocated_columns_being_dealloced
        .type           $__internal_2_$__cuda_sm10x_tcgen05_guardrail_trap_unallocated_columns_being_dealloced,@function
        .size           $__internal_2_$__cuda_sm10x_tcgen05_guardrail_trap_unallocated_columns_being_dealloced,(.L_x_183 - $__internal_2_$__cuda_sm10x_tcgen05_guardrail_trap_unallocated_columns_being_dealloced)
$__internal_2_$__cuda_sm10x_tcgen05_guardrail_trap_unallocated_columns_being_dealloced:
[----:B------:R-:W-:Y:S05]  /*c470*/  BPT.TRAP 0x1 ;  /* 0x000000040000795c */ /* 0x000fea0000300000 */
[----:B------:R-:W-:-:S04]  /*c480*/  HFMA2 R3, -RZ, RZ, 0, 0 ;  /* 0x00000000ff037431 */ /* 0x000fc800000001ff */
[----:B------:R-:W-:Y:S05]  /*c490*/  RET.REL.NODEC R2 `(_ZN7cutlass13device_kernelINS_4gemm6kernel13GemmUniversalIN4cute5tupleIJiiiiEEENS1_10collective13CollectiveMmaINS1_35MainloopSm100TmaUmmaWarpSpecializedILi7ELi2ELi2ENS5_IJNS4_1CILi1EEENSA_ILi2EEESB_EEEEENS5_IJNSA_ILi128EEENSA_ILi256EEENSA_ILi64EEEEEENS_12float_e5m2_tENS5_IJlSB_lEEESJ_SK_NS4_8TiledMMAINS4_8MMA_AtomIJNS4_10MMA_TraitsINS4_19SM100_MMA_F8F6F4_SSEJSJ_SJ_fSF_SG_NS4_17integral_constantINS4_4UMMA5MajorELSR_0EEESS_NSP_INSQ_7ScaleInELST_0EEESU_EEEEEENS4_6LayoutINS5_IJSB_SB_SB_EEENS5_IJNSA_ILi0EEESZ_SZ_EEEEENS5_IJNS4_10UnderscoreES12_S12_EEEEENS4_23SM90_TMA_LOAD_MULTICASTENS4_14ComposedLayoutINS4_7SwizzleILi2ELi4ELi3EEENS4_18smem_ptr_flag_bitsILi8EEENSX_INS5_IJNSA_ILi8EEESH_EEENS5_IJSH_SB_EEEEEEEvNS4_8identityENS4_13SM90_TMA_LOADES1F_vS1G_EENS_8epilogue10collective18CollectiveEpilogueINS1J_23Sm100TmaWarpSpecializedILi4ELi2ELi64ELb0ELb0EEEJSI_NS5_IJNSX_ISF_SB_EENSX_ISH_SB_EEEEESJ_SK_SJ_SK_NS1J_6fusion15FusionCallbacksIS1N_NS1R_17LinearCombinationISJ_fSJ_fLNS_15FloatRoundStyleE2EEESI_S1Q_JEEENS4_5SM1004TMEM4LOAD26SM100_TMEM_LOAD_32dp32b64xES1H_S1F_NS4_39AutoVectorizingCopyWithAssumedAlignmentILi128EEENS4_14SM90_TMA_STOREES1F_S22_S22_EEEvvEEEEvNT_6ParamsE) ;  /* 0xffffff3802d87950 */ /* 0x000fea0003c3ffff */
.L_x_182:
[----:B------:R-:W-:-:S00]  /*c4a0*/  BRA `(.L_x_182) ;  /* 0xfffffffc00fc7947 */ /* 0x000fc0000383ffff */
[----:B------:R-:W-:-:S00]  /*c4b0*/  NOP ;  /* 0x0000000000007918 */ /* 0x000fc00000000000 */
        /* <DEDUP_REMOVED lines=12> */
.L_x_183:


//--------------------- .nv.global.init           --------------------------
	.section	.nv.global.init,"aw",@progbits
.nv.global.init:
	.type		$str$27,@object
	.size		$str$27,($str$28 - $str$27)
$str$27:
        /*0000*/ 	.byte	0x28, 0x61, 0x64, 0x64, 0x72, 0x65, 0x73, 0x73, 0x20, 0x26, 0x20, 0x6d, 0x61, 0x73, 0x6b, 0x29
        /*0010*/ 	.byte	0x20, 0x3d, 0x3d, 0x20, 0x30, 0x00
	.type		$str$28,@object
	.size		$str$28,($str$26 - $str$28)
$str$28:
        /*0016*/ 	.byte	0x2f, 0x74, 0x6d, 0x70, 0x2f, 0x63, 0x75, 0x74, 0x6c, 0x61, 0x73, 0x73, 0x5f, 0x73, 0x77, 0x65
        /*0026*/ 	.byte	0x65, 0x70, 0x5f, 0x73, 0x72, 0x63, 0x2f, 0x69, 0x6e, 0x63, 0x6c, 0x75, 0x64, 0x65, 0x2f, 0x63
        /*0036*/ 	.byte	0x75, 0x74, 0x65, 0x2f, 0x70, 0x6f, 0x69, 0x6e, 0x74, 0x65, 0x72, 0x5f, 0x66, 0x6c, 0x61, 0x67
        /*0046*/ 	.byte	0x67, 0x65, 0x64, 0x2e, 0x68, 0x70, 0x70, 0x00
	.type		$str$26,@object
	.size		$str$26,($str$25 - $str$26)
$str$26:
        /*004e*/ 	.byte	0x2f, 0x74, 0x6d, 0x70, 0x2f, 0x63, 0x75, 0x74, 0x6c, 0x61, 0x73, 0x73, 0x5f, 0x73, 0x77, 0x65
        /*005e*/ 	.byte	0x65, 0x70, 0x5f, 0x73, 0x72, 0x63, 0x2f, 0x69, 0x6e, 0x63, 0x6c, 0x75, 0x64, 0x65, 0x2f, 0x63
        /*006e*/ 	.byte	0x75, 0x74, 0x65, 0x2f, 0x61, 0x74, 0x6f, 0x6d, 0x2f, 0x63, 0x6f, 0x70, 0x79, 0x5f, 0x74, 0x72
        /*007e*/ 	.byte	0x61, 0x69, 0x74, 0x73, 0x5f, 0x73, 0x6d, 0x31, 0x30, 0x30, 0x2e, 0x68, 0x70, 0x70, 0x00
	.type		$str$25,@object
	.size		$str$25,(__unnamed_1 - $str$25)
$str$25:
        /*008d*/ 	.byte	0x28, 0x28, 0x75, 0x69, 0x6e, 0x74, 0x33, 0x32, 0x5f, 0x74, 0x28, 0x74, 0x68, 0x72, 0x65, 0x61
        /*009d*/ 	.byte	0x64, 0x49, 0x64, 0x78, 0x2e, 0x78, 0x29, 0x20, 0x2f, 0x20, 0x33, 0x32, 0x29, 0x20, 0x25, 0x20
        /*00ad*/ 	.byte	0x34, 0x29, 0x20, 0x3d, 0x3d, 0x20, 0x28, 0x28, 0x28, 0x74, 0x6d, 0x65, 0x6d, 0x5f, 0x61, 0x64
        /*00bd*/ 	.byte	0x64, 0x72, 0x20, 0x3e, 0x3e, 0x20, 0x31, 0x36, 0x29, 0x20, 0x2f, 0x20, 0x33, 0x32, 0x29, 0x20
        /*00cd*/ 	.byte	0x25, 0x20, 0x34, 0x29, 0x00
	.type		__unnamed_1,@object
	.size		__unnamed_1,(__unnamed_2 - __unnamed_1)
__unnamed_1:
        /*00d2*/ 	.byte	0x61, 0x75, 0x74, 0x6f, 0x20, 0x63, 0x75, 0x74, 0x65, 0x3a, 0x3a, 0x61, 0x73, 0x5f, 0x70, 0x6f
        /* <DEDUP_REMOVED lines=24> */
        /*0262*/ 	.byte	0x43, 0x3c, 0x38, 0x31, 0x39, 0x32, 0x3e, 0x3e, 0x3e, 0x3e, 0x5d, 0x00
	.type		__unnamed_2,@object
	.size		__unnamed_2,(__unnamed_3 - __unnamed_2)
__unnamed_2:
        /* <DEDUP_REMOVED lines=26> */
	.type		__unnamed_3,@object
	.size		__unnamed_3,(.L_3 - __unnamed_3)
__unnamed_3:
        /* <DEDUP_REMOVED lines=42> */
        /*06aa*/ 	.byte	0x3e, 0x3e, 0x3e, 0x3e, 0x5d, 0x00
.L_3:


//--------------------- .nv.shared._ZN7cutlass13device_kernelINS_4gemm6kernel13GemmUniversalIN4cute5tupleIJiiiiEEENS1_10collective13CollectiveMmaINS1_35MainloopSm100TmaUmmaWarpSpecializedILi7ELi2ELi2ENS5_IJNS4_1CILi1EEENSA_ILi2EEESB_EEEEENS5_IJNSA_ILi128EEENSA_ILi256EEENSA_ILi64EEEEEENS_12float_e5m2_tENS5_IJlSB_lEEESJ_SK_NS4_8TiledMMAINS4_8MMA_AtomIJNS4_10MMA_TraitsINS4_19SM100_MMA_F8F6F4_SSEJSJ_SJ_fSF_SG_NS4_17integral_constantINS4_4UMMA5MajorELSR_0EEESS_NSP_INSQ_7ScaleInELST_0EEESU_EEEEEENS4_6LayoutINS5_IJSB_SB_SB_EEENS5_IJNSA_ILi0EEESZ_SZ_EEEEENS5_IJNS4_10UnderscoreES12_S12_EEEEENS4_23SM90_TMA_LOAD_MULTICASTENS4_14ComposedLayoutINS4_7SwizzleILi2ELi4ELi3EEENS4_18smem_ptr_flag_bitsILi8EEENSX_INS5_IJNSA_ILi8EEESH_EEENS5_IJSH_SB_EEEEEEEvNS4_8identityENS4_13SM90_TMA_LOADES1F_vS1G_EENS_8epilogue10collective18CollectiveEpilogueINS1J_23Sm100TmaWarpSpecializedILi4ELi2ELi64ELb0ELb0EEEJSI_NS5_IJNSX_ISF_SB_EENSX_ISH_SB_EEEEESJ_SK_SJ_SK_NS1J_6fusion15FusionCallbacksIS1N_NS1R_17LinearCombinationISJ_fSJ_fLNS_15FloatRoundStyleE2EEESI_S1Q_JEEENS4_5SM1004TMEM4LOAD26SM100_TMEM_LOAD_32dp32b64xES1H_S1F_NS4_39AutoVectorizingCopyWithAssumedAlignmentILi128EEENS4_14SM90_TMA_STOREES1F_S22_S22_EEEvvEEEEvNT_6ParamsE --------------------------
	.section	.nv.shared._ZN7cutlass13device_kernelINS_4gemm6kernel13GemmUniversalIN4cute5tupleIJiiiiEEENS1_10collective13CollectiveMmaINS1_35MainloopSm100TmaUmmaWarpSpecializedILi7ELi2ELi2ENS5_IJNS4_1CILi1EEENSA_ILi2EEESB_EEEEENS5_IJNSA_ILi128EEENSA_ILi256EEENSA_ILi64EEEEEENS_12float_e5m2_tENS5_IJlSB_lEEESJ_SK_NS4_8TiledMMAINS4_8MMA_AtomIJNS4_10MMA_TraitsINS4_19SM100_MMA_F8F6F4_SSEJSJ_SJ_fSF_SG_NS4_17integral_constantINS4_4UMMA5MajorELSR_0EEESS_NSP_INSQ_7ScaleInELST_0EEESU_EEEEEENS4_6LayoutINS5_IJSB_SB_SB_EEENS5_IJNSA_ILi0EEESZ_SZ_EEEEENS5_IJNS4_10UnderscoreES12_S12_EEEEENS4_23SM90_TMA_LOAD_MULTICASTENS4_14ComposedLayoutINS4_7SwizzleILi2ELi4ELi3EEENS4_18smem_ptr_flag_bitsILi8EEENSX_INS5_IJNSA_ILi8EEESH_EEENS5_IJSH_SB_EEEEEEEvNS4_8identityENS4_13SM90_TMA_LOADES1F_vS1G_EENS_8epilogue10collective18CollectiveEpilogueINS1J_23Sm100TmaWarpSpecializedILi4ELi2ELi64ELb0ELb0EEEJSI_NS5_IJNSX_ISF_SB_EENSX_ISH_SB_EEEEESJ_SK_SJ_SK_NS1J_6fusion15FusionCallbacksIS1N_NS1R_17LinearCombinationISJ_fSJ_fLNS_15FloatRoundStyleE2EEESI_S1Q_JEEENS4_5SM1004TMEM4LOAD26SM100_TMEM_LOAD_32dp32b64xES1H_S1F_NS4_39AutoVectorizingCopyWithAssumedAlignmentILi128EEENS4_14SM90_TMA_STOREES1F_S22_S22_EEEvvEEEEvNT_6ParamsE,"aw",@nobits
	.sectionflags	@""
	.align	16
	.zero		1024


//--------------------- .nv.shared.reserved.0     --------------------------
	.section	.nv.shared.reserved.0,"aw",@nobits
	.weak		__nv_reservedSMEM_offset_0_alias
	.size		__nv_reservedSMEM_offset_0_alias, 0, 64
	.other		__nv_reservedSMEM_offset_0_alias,@"STO_CUDA_RESERVED_SHARED STV_DEFAULT"
__nv_reservedSMEM_offset_0_alias:
	.zero		0
.nv.shared.reserved.0:
	.zero		64
	.weak		__nv_reservedSMEM_tcgen05_partition
	.type		__nv_reservedSMEM_tcgen05_partition,@object
	.size		__nv_reservedSMEM_tcgen05_partition,(.L_0 - __nv_reservedSMEM_tcgen05_partition)
__nv_reservedSMEM_tcgen05_partition:
	.zero		32
.L_0:


//--------------------- .nv.global                --------------------------
	.section	.nv.global,"aw",@nobits
.nv.global:
	.type		_ZN39_INTERNAL_2674609e_4_k_cu_f96e73c5_79854cute1_E,@object
	.size		_ZN39_INTERNAL_2674609e_4_k_cu_f96e73c5_79854cute1_E,(_ZN39_INTERNAL_2674609e_4_k_cu_f96e73c5_79854cuda3std3__45__cpo6cbeginE - _ZN39_INTERNAL_2674609e_4_k_cu_f96e73c5_79854cute1_E)
_ZN39_INTERNAL_2674609e_4_k_cu_f96e73c5_79854cute1_E:
	.zero		1
	.type		_ZN39_INTERNAL_2674609e_4_k_cu_f96e73c5_79854cuda3std3__45__cpo6cbeginE,@object
	.size		_ZN39_INTERNAL_2674609e_4_k_cu_f96e73c5_79854cuda3std3__45__cpo6cbeginE,(_ZN39_INTERNAL_2674609e_4_k_cu_f96e73c5_79854cuda3std3__48in_placeE - _ZN39_INTERNAL_2674609e_4_k_cu_f96e73c5_79854cuda3std3__45__cpo6cbeginE)
_ZN39_INTERNAL_2674609e_4_k_cu_f96e73c5_79854cuda3std3__45__cpo6cbeginE:
	.zero		1
	.type		_ZN39_INTERNAL_2674609e_4_k_cu_f96e73c5_79854cuda3std3__48in_placeE,@object
	.size		_ZN39_INTERNAL_2674609e_4_k_cu_f96e73c5_79854cuda3std3__48in_placeE,(_ZN39_INTERNAL_2674609e_4_k_cu_f96e73c5_79854cuda3std6ranges3__45__cpo9iter_moveE - _ZN39_INTERNAL_2674609e_4_k_cu_f96e73c5_79854cuda3std3__48in_placeE)
_ZN39_INTERNAL_2674609e_4_k_cu_f96e73c5_79854cuda3std3__48in_placeE:
	.zero		1
	.type		_ZN39_INTERNAL_2674609e_4_k_cu_f96e73c5_79854cuda3std6ranges3__45__cpo9iter_moveE,@object
	.size		_ZN39_INTERNAL_2674609e_4_k_cu_f96e73c5_79854cuda3std6ranges3__45__cpo9iter_moveE,(_ZN39_INTERNAL_2674609e_4_k_cu_f96e73c5_79854cuda3std3__45__cpo5beginE - _ZN39_INTERNAL_2674609e_4_k_cu_f96e73c5_79854cuda3std6ranges3__45__cpo9iter_moveE)
_ZN39_INTERNAL_2674609e_4_k_cu_f96e73c5_79854cuda3std6ranges3__45__cpo9iter_moveE:
	.zero		1
	.type		_ZN39_INTERNAL_2674609e_4_k_cu_f96e73c5_79854cuda3std3__45__cpo5beginE,@object
	.size		_ZN39_INTERNAL_2674609e_4_k_cu_f96e73c5_79854cuda3std3__45__cpo5beginE,(_ZN39_INTERNAL_2674609e_4_k_cu_f96e73c5_79854cuda3std3__441_GLOBAL__N__2674609e_4_k_cu_f96e73c5_79856ignoreE - _ZN39_INTERNAL_2674609e_4_k_cu_f96e73c5_79854cuda3std3__45__cpo5beginE)
_ZN39_INTERNAL_2674609e_4_k_cu_f96e73c5_79854cuda3std3__45__cpo5beginE:
	.zero		1
	.type		_ZN39_INTERNAL_2674609e_4_k_cu_f96e73c5_79854cuda3std3__441_GLOBAL__N__2674609e_4_k_cu_f96e73c5_79856ignoreE,@object
	.size		_ZN39_INTERNAL_2674609e_4_k_cu_f96e73c5_79854cuda3std3__441_GLOBAL__N__2674609e_4_k_cu_f96e73c5_79856ignoreE,(_ZN39_INTERNAL_2674609e_4_k_cu_f96e73c5_79854cute7productE - _ZN39_INTERNAL_2674609e_4_k_cu_f96e73c5_79854cuda3std3__441_GLOBAL__N__2674609e_4_k_cu_f96e73c5_79856ignoreE)
_ZN39_INTERNAL_2674609e_4_k_cu_f96e73c5_79854cuda3std3__441_GLOBAL__N__2674609e_4_k_cu_f96e73c5_79856ignoreE:
	.zero		1
	.type		_ZN39_INTERNAL_2674609e_4_k_cu_f96e73c5_79854cute7productE,@object
	.size		_ZN39_INTERNAL_2674609e_4_k_cu_f96e73c5_79854cute7productE,(_ZN39_INTERNAL_2674609e_4_k_cu_f96e73c5_79854cuda3std3__45__cpo3endE - _ZN39_INTERNAL_2674609e_4_k_cu_f96e73c5_79854cute7productE)
_ZN39_INTERNAL_2674609e_4_k_cu_f96e73c5_79854cute7productE:
	.zero		1
	.type		_ZN39_INTERNAL_2674609e_4_k_cu_f96e73c5_79854cuda3std3__45__cpo3endE,@object
	.size		_ZN39_INTERNAL_2674609e_4_k_cu_f96e73c5_79854cuda3std3__45__cpo3endE,(_ZN39_INTERNAL_2674609e_4_k_cu_f96e73c5_79854cuda3std3__419piecewise_constructE - _ZN39_INTERNAL_2674609e_4_k_cu_f96e73c5_79854cuda3std3__45__cpo3endE)
_ZN39_INTERNAL_2674609e_4_k_cu_f96e73c5_79854cuda3std3__45__cpo3endE:
	.zero		1
	.type		_ZN39_INTERNAL_2674609e_4_k_cu_f96e73c5_79854cuda3std3__419piecewise_constructE,@object
	.size		_ZN39_INTERNAL_2674609e_4_k_cu_f96e73c5_79854cuda3std3__419piecewise_constructE,(_ZN39_INTERNAL_2674609e_4_k_cu_f96e73c5_79854cuda3std3__45__cpo4cendE - _ZN39_INTERNAL_2674609e_4_k_cu_f96e73c5_79854cuda3std3__419piecewise_constructE)
_ZN39_INTERNAL_2674609e_4_k_cu_f96e73c5_79854cuda3std3__419piecewise_constructE:
	.zero		1
	.type		_ZN39_INTERNAL_2674609e_4_k_cu_f96e73c5_79854cuda3std3__45__cpo4cendE,@object
	.size		_ZN39_INTERNAL_2674609e_4_k_cu_f96e73c5_79854cuda3std3__45__cpo4cendE,(_ZN39_INTERNAL_2674609e_4_k_cu_f96e73c5_79854cuda3std6ranges3__45__cpo4swapE - _ZN39_INTERNAL_2674609e_4_k_cu_f96e73c5_79854cuda3std3__45__cpo4cendE)
_ZN39_INTERNAL_2674609e_4_k_cu_f96e73c5_79854cuda3std3__45__cpo4cendE:
	.zero		1
	.type		_ZN39_INTERNAL_2674609e_4_k_cu_f96e73c5_79854cuda3std6ranges3__45__cpo4swapE,@object
	.size		_ZN39_INTERNAL_2674609e_4_k_cu_f96e73c5_79854cuda3std6ranges3__45__cpo4swapE,(.L_11 - _ZN39_INTERNAL_2674609e_4_k_cu_f96e73c5_79854cuda3std6ranges3__45__cpo4swapE)
_ZN39_INTERNAL_2674609e_4_k_cu_f96e73c5_79854cuda3std6ranges3__45__cpo4swapE:
	.zero		1
.L_11:


//--------------------- .nv.constant0._ZN7cutlass13device_kernelINS_4gemm6kernel13GemmUniversalIN4cute5tupleIJiiiiEEENS1_10collective13CollectiveMmaINS1_35MainloopSm100TmaUmmaWarpSpecializedILi7ELi2ELi2ENS5_IJNS4_1CILi1EEENSA_ILi2EEESB_EEEEENS5_IJNSA_ILi128EEENSA_ILi256EEENSA_ILi64EEEEEENS_12float_e5m2_tENS5_IJlSB_lEEESJ_SK_NS4_8TiledMMAINS4_8MMA_AtomIJNS4_10MMA_TraitsINS4_19SM100_MMA_F8F6F4_SSEJSJ_SJ_fSF_SG_NS4_17integral_constantINS4_4UMMA5MajorELSR_0EEESS_NSP_INSQ_7ScaleInELST_0EEESU_EEEEEENS4_6LayoutINS5_IJSB_SB_SB_EEENS5_IJNSA_ILi0EEESZ_SZ_EEEEENS5_IJNS4_10UnderscoreES12_S12_EEEEENS4_23SM90_TMA_LOAD_MULTICASTENS4_14ComposedLayoutINS4_7SwizzleILi2ELi4ELi3EEENS4_18smem_ptr_flag_bitsILi8EEENSX_INS5_IJNSA_ILi8EEESH_EEENS5_IJSH_SB_EEEEEEEvNS4_8identityENS4_13SM90_TMA_LOADES1F_vS1G_EENS_8epilogue10collective18CollectiveEpilogueINS1J_23Sm100TmaWarpSpecializedILi4ELi2ELi64ELb0ELb0EEEJSI_NS5_IJNSX_ISF_SB_EENSX_ISH_SB_EEEEESJ_SK_SJ_SK_NS1J_6fusion15FusionCallbacksIS1N_NS1R_17LinearCombinationISJ_fSJ_fLNS_15FloatRoundStyleE2EEESI_S1Q_JEEENS4_5SM1004TMEM4LOAD26SM100_TMEM_LOAD_32dp32b64xES1H_S1F_NS4_39AutoVectorizingCopyWithAssumedAlignmentILi128EEENS4_14SM90_TMA_STOREES1F_S22_S22_EEEvvEEEEvNT_6ParamsE --------------------------
	.section	.nv.constant0._ZN7cutlass13device_kernelINS_4gemm6kernel13GemmUniversalIN4cute5tupleIJiiiiEEENS1_10collective13CollectiveMmaINS1_35MainloopSm100TmaUmmaWarpSpecializedILi7ELi2ELi2ENS5_IJNS4_1CILi1EEENSA_ILi2EEESB_EEEEENS5_IJNSA_ILi128EEENSA_ILi256EEENSA_ILi64EEEEEENS_12float_e5m2_tENS5_IJlSB_lEEESJ_SK_NS4_8TiledMMAINS4_8MMA_AtomIJNS4_10MMA_TraitsINS4_19SM100_MMA_F8F6F4_SSEJSJ_SJ_fSF_SG_NS4_17integral_constantINS4_4UMMA5MajorELSR_0EEESS_NSP_INSQ_7ScaleInELST_0EEESU_EEEEEENS4_6LayoutINS5_IJSB_SB_SB_EEENS5_IJNSA_ILi0EEESZ_SZ_EEEEENS5_IJNS4_10UnderscoreES12_S12_EEEEENS4_23SM90_TMA_LOAD_MULTICASTENS4_14ComposedLayoutINS4_7SwizzleILi2ELi4ELi3EEENS4_18smem_ptr_flag_bitsILi8EEENSX_INS5_IJNSA_ILi8EEESH_EEENS5_IJSH_SB_EEEEEEEvNS4_8identityENS4_13SM90_TMA_LOADES1F_vS1G_EENS_8epilogue10collective18CollectiveEpilogueINS1J_23Sm100TmaWarpSpecializedILi4ELi2ELi64ELb0ELb0EEEJSI_NS5_IJNSX_ISF_SB_EENSX_ISH_SB_EEEEESJ_SK_SJ_SK_NS1J_6fusion15FusionCallbacksIS1N_NS1R_17LinearCombinationISJ_fSJ_fLNS_15FloatRoundStyleE2EEESI_S1Q_JEEENS4_5SM1004TMEM4LOAD26SM100_TMEM_LOAD_32dp32b64xES1H_S1F_NS4_39AutoVectorizingCopyWithAssumedAlignmentILi128EEENS4_14SM90_TMA_STOREES1F_S22_S22_EEEvvEEEEvNT_6ParamsE,"a",@progbits
	.sectionflags	@""
	.align	4
.nv.constant0._ZN7cutlass13device_kernelINS_4gemm6kernel13GemmUniversalIN4cute5tupleIJiiiiEEENS1_10collective13CollectiveMmaINS1_35MainloopSm100TmaUmmaWarpSpecializedILi7ELi2ELi2ENS5_IJNS4_1CILi1EEENSA_ILi2EEESB_EEEEENS5_IJNSA_ILi128EEENSA_ILi256EEENSA_ILi64EEEEEENS_12float_e5m2_tENS5_IJlSB_lEEESJ_SK_NS4_8TiledMMAINS4_8MMA_AtomIJNS4_10MMA_TraitsINS4_19SM100_MMA_F8F6F4_SSEJSJ_SJ_fSF_SG_NS4_17integral_constantINS4_4UMMA5MajorELSR_0EEESS_NSP_INSQ_7ScaleInELST_0EEESU_EEEEEENS4_6LayoutINS5_IJSB_SB_SB_EEENS5_IJNSA_ILi0EEESZ_SZ_EEEEENS5_IJNS4_10UnderscoreES12_S12_EEEEENS4_23SM90_TMA_LOAD_MULTICASTENS4_14ComposedLayoutINS4_7SwizzleILi2ELi4ELi3EEENS4_18smem_ptr_flag_bitsILi8EEENSX_INS5_IJNSA_ILi8EEESH_EEENS5_IJSH_SB_EEEEEEEvNS4_8identityENS4_13SM90_TMA_LOADES1F_vS1G_EENS_8epilogue10collective18CollectiveEpilogueINS1J_23Sm100TmaWarpSpecializedILi4ELi2ELi64ELb0ELb0EEEJSI_NS5_IJNSX_ISF_SB_EENSX_ISH_SB_EEEEESJ_SK_SJ_SK_NS1J_6fusion15FusionCallbacksIS1N_NS1R_17LinearCombinationISJ_fSJ_fLNS_15FloatRoundStyleE2EEESI_S1Q_JEEENS4_5SM1004TMEM4LOAD26SM100_TMEM_LOAD_32dp32b64xES1H_S1F_NS4_39AutoVectorizingCopyWithAssumedAlignmentILi128EEENS4_14SM90_TMA_STOREES1F_S22_S22_EEEvvEEEEvNT_6ParamsE:
	.zero		2944


//--------------------- SYMBOLS --------------------------

	.type		.nv.reservedSmem.offset0,@object
	.size		.nv.reservedSmem.offset0,0x4
	.type		.nv.reservedSmem.cap,@object
	.size		.nv.reservedSmem.cap,0x4
	.type		__assertfail,@function
